//
// Generated by NVIDIA NVVM Compiler
//
// Compiler Build ID: CL-36424714
// Cuda compilation tools, release 13.0, V13.0.88
// Based on NVVM 20.0.0
//

.version 9.0
.target sm_100
.address_size 64

	// .globl	_Z16attention_kernelPKfS0_S0_iiiiiifPfS1_S1_
.extern .shared .align 16 .b8 sram[];

.visible .entry _Z16attention_kernelPKfS0_S0_iiiiiifPfS1_S1_(
	.param .u64 .ptr .align 1 _Z16attention_kernelPKfS0_S0_iiiiiifPfS1_S1__param_0,
	.param .u64 .ptr .align 1 _Z16attention_kernelPKfS0_S0_iiiiiifPfS1_S1__param_1,
	.param .u64 .ptr .align 1 _Z16attention_kernelPKfS0_S0_iiiiiifPfS1_S1__param_2,
	.param .u32 _Z16attention_kernelPKfS0_S0_iiiiiifPfS1_S1__param_3,
	.param .u32 _Z16attention_kernelPKfS0_S0_iiiiiifPfS1_S1__param_4,
	.param .u32 _Z16attention_kernelPKfS0_S0_iiiiiifPfS1_S1__param_5,
	.param .u32 _Z16attention_kernelPKfS0_S0_iiiiiifPfS1_S1__param_6,
	.param .u32 _Z16attention_kernelPKfS0_S0_iiiiiifPfS1_S1__param_7,
	.param .u32 _Z16attention_kernelPKfS0_S0_iiiiiifPfS1_S1__param_8,
	.param .f32 _Z16attention_kernelPKfS0_S0_iiiiiifPfS1_S1__param_9,
	.param .u64 .ptr .align 1 _Z16attention_kernelPKfS0_S0_iiiiiifPfS1_S1__param_10,
	.param .u64 .ptr .align 1 _Z16attention_kernelPKfS0_S0_iiiiiifPfS1_S1__param_11,
	.param .u64 .ptr .align 1 _Z16attention_kernelPKfS0_S0_iiiiiifPfS1_S1__param_12
)
{
	.reg .pred 	%p<231>;
	.reg .b32 	%r<384>;
	.reg .b32 	%f<553>;
	.reg .b64 	%rd<121>;

	ld.param.u64 	%rd16, [_Z16attention_kernelPKfS0_S0_iiiiiifPfS1_S1__param_0];
	ld.param.u64 	%rd17, [_Z16attention_kernelPKfS0_S0_iiiiiifPfS1_S1__param_2];
	ld.param.u32 	%r115, [_Z16attention_kernelPKfS0_S0_iiiiiifPfS1_S1__param_3];
	ld.param.u32 	%r116, [_Z16attention_kernelPKfS0_S0_iiiiiifPfS1_S1__param_4];
	ld.param.u32 	%r117, [_Z16attention_kernelPKfS0_S0_iiiiiifPfS1_S1__param_5];
	ld.param.u32 	%r119, [_Z16attention_kernelPKfS0_S0_iiiiiifPfS1_S1__param_7];
	ld.param.u32 	%r120, [_Z16attention_kernelPKfS0_S0_iiiiiifPfS1_S1__param_8];
	ld.param.f32 	%f149, [_Z16attention_kernelPKfS0_S0_iiiiiifPfS1_S1__param_9];
	ld.param.u64 	%rd18, [_Z16attention_kernelPKfS0_S0_iiiiiifPfS1_S1__param_12];
	cvta.to.global.u64 	%rd1, %rd17;
	cvta.to.global.u64 	%rd2, %rd16;
	cvta.to.global.u64 	%rd3, %rd18;
	mov.u32 	%r1, %tid.x;
	mov.u32 	%r121, %ctaid.x;
	mov.u32 	%r122, %ctaid.y;
	mov.u32 	%r123, %nctaid.y;
	mul.lo.s32 	%r124, %r121, %r123;
	mul.lo.s32 	%r125, %r115, %r122;
	mad.lo.s32 	%r2, %r124, %r115, %r125;
	mul.lo.s32 	%r3, %r2, %r116;
	setp.lt.s32 	%p16, %r117, 1;
	@%p16 bra 	$L__BB0_216;
	mul.lo.s32 	%r127, %r119, %r116;
	shl.b32 	%r128, %r127, 2;
	mov.u32 	%r129, sram;
	add.s32 	%r4, %r129, %r128;
	add.s32 	%r5, %r4, %r128;
	add.s32 	%r6, %r5, %r128;
	mul.lo.s32 	%r7, %r116, %r1;
	mad.lo.s32 	%r8, %r116, %r115, %r3;
	add.s32 	%r9, %r2, %r1;
	mul.lo.s32 	%r10, %r119, %r1;
	add.s32 	%r11, %r116, -1;
	and.b32  	%r12, %r116, 7;
	and.b32  	%r13, %r116, 3;
	and.b32  	%r14, %r119, 7;
	and.b32  	%r15, %r119, 3;
	and.b32  	%r16, %r116, 2147483640;
	and.b32  	%r17, %r116, 1;
	mul.f32 	%f1, %f149, 0f00000000;
	and.b32  	%r18, %r119, 2147483640;
	and.b32  	%r19, %r119, 1;
	and.b32  	%r20, %r119, 2147483644;
	mov.b32 	%r349, 0;
$L__BB0_2:
	setp.lt.s32 	%p17, %r116, 1;
	@%p17 bra 	$L__BB0_74;
	setp.lt.u32 	%p18, %r11, 7;
	mov.b32 	%r356, 0;
	@%p18 bra 	$L__BB0_38;
	shl.b32 	%r132, %r119, 3;
	shl.b32 	%r133, %r1, 2;
	add.s32 	%r134, %r132, %r133;
	mov.u32 	%r135, sram;
	mad.lo.s32 	%r136, %r116, %r134, %r135;
	add.s32 	%r351, %r136, 16;
	shl.b32 	%r137, %r119, 2;
	add.s32 	%r138, %r133, %r137;
	mad.lo.s32 	%r139, %r116, %r138, %r135;
	add.s32 	%r350, %r139, 16;
	and.b32  	%r140, %r116, 2147483640;
	neg.s32 	%r354, %r140;
	mad.lo.s32 	%r141, %r119, %r349, %r9;
	mul.lo.s32 	%r352, %r116, %r141;
	mov.b32 	%r353, 3;
$L__BB0_5:
	.pragma "nounroll";
	setp.lt.s32 	%p19, %r1, %r119;
	setp.lt.s32 	%p20, %r352, %r8;
	and.pred  	%p1, %p19, %p20;
	mov.f32 	%f475, 0f00000000;
	not.pred 	%p21, %p1;
	@%p21 bra 	$L__BB0_7;
	ld.param.u64 	%rd114, [_Z16attention_kernelPKfS0_S0_iiiiiifPfS1_S1__param_1];
	cvta.to.global.u64 	%rd19, %rd114;
	mul.wide.s32 	%rd20, %r352, 4;
	add.s64 	%rd21, %rd19, %rd20;
	ld.global.f32 	%f475, [%rd21];
$L__BB0_7:
	st.shared.f32 	[%r350+-16], %f475;
	mov.f32 	%f476, 0f00000000;
	@%p21 bra 	$L__BB0_9;
	mul.wide.s32 	%rd22, %r352, 4;
	add.s64 	%rd23, %rd1, %rd22;
	ld.global.f32 	%f476, [%rd23];
$L__BB0_9:
	ld.param.u64 	%rd115, [_Z16attention_kernelPKfS0_S0_iiiiiifPfS1_S1__param_1];
	st.shared.f32 	[%r351+-16], %f476;
	add.s32 	%r142, %r352, 1;
	setp.lt.s32 	%p24, %r142, %r8;
	and.pred  	%p2, %p19, %p24;
	add.s32 	%r143, %r353, -3;
	cvt.s64.s32 	%rd24, %r143;
	add.s32 	%r144, %r3, %r7;
	mul.lo.s32 	%r145, %r119, %r116;
	mad.lo.s32 	%r146, %r145, %r349, %r144;
	cvt.s64.s32 	%rd25, %r146;
	add.s64 	%rd4, %rd25, %rd24;
	cvta.to.global.u64 	%rd26, %rd115;
	shl.b64 	%rd27, %rd4, 2;
	add.s64 	%rd5, %rd26, %rd27;
	mov.f32 	%f477, 0f00000000;
	not.pred 	%p25, %p2;
	@%p25 bra 	$L__BB0_11;
	ld.global.f32 	%f477, [%rd5+4];
$L__BB0_11:
	st.shared.f32 	[%r350+-12], %f477;
	add.s64 	%rd6, %rd1, %rd27;
	mov.f32 	%f478, 0f00000000;
	@%p25 bra 	$L__BB0_13;
	ld.global.f32 	%f478, [%rd6+4];
$L__BB0_13:
	st.shared.f32 	[%r351+-12], %f478;
	add.s32 	%r147, %r352, 2;
	setp.lt.s32 	%p28, %r147, %r8;
	and.pred  	%p3, %p19, %p28;
	mov.f32 	%f479, 0f00000000;
	not.pred 	%p29, %p3;
	@%p29 bra 	$L__BB0_15;
	ld.global.f32 	%f479, [%rd5+8];
$L__BB0_15:
	st.shared.f32 	[%r350+-8], %f479;
	mov.f32 	%f480, 0f00000000;
	@%p29 bra 	$L__BB0_17;
	ld.global.f32 	%f480, [%rd6+8];
$L__BB0_17:
	st.shared.f32 	[%r351+-8], %f480;
	add.s32 	%r148, %r352, 3;
	setp.lt.s32 	%p32, %r148, %r8;
	and.pred  	%p4, %p19, %p32;
	mov.f32 	%f481, 0f00000000;
	not.pred 	%p33, %p4;
	@%p33 bra 	$L__BB0_19;
	ld.global.f32 	%f481, [%rd5+12];
$L__BB0_19:
	st.shared.f32 	[%r350+-4], %f481;
	mov.f32 	%f482, 0f00000000;
	@%p33 bra 	$L__BB0_21;
	ld.global.f32 	%f482, [%rd6+12];
$L__BB0_21:
	st.shared.f32 	[%r351+-4], %f482;
	add.s32 	%r149, %r352, 4;
	setp.lt.s32 	%p36, %r149, %r8;
	and.pred  	%p5, %p19, %p36;
	mov.f32 	%f483, 0f00000000;
	not.pred 	%p37, %p5;
	@%p37 bra 	$L__BB0_23;
	ld.global.f32 	%f483, [%rd5+16];
$L__BB0_23:
	st.shared.f32 	[%r350], %f483;
	mov.f32 	%f484, 0f00000000;
	@%p37 bra 	$L__BB0_25;
	ld.global.f32 	%f484, [%rd6+16];
$L__BB0_25:
	st.shared.f32 	[%r351], %f484;
	add.s32 	%r150, %r352, 5;
	setp.lt.s32 	%p40, %r150, %r8;
	and.pred  	%p6, %p19, %p40;
	mov.f32 	%f485, 0f00000000;
	not.pred 	%p41, %p6;
	@%p41 bra 	$L__BB0_27;
	ld.global.f32 	%f485, [%rd5+20];
$L__BB0_27:
	st.shared.f32 	[%r350+4], %f485;
	mov.f32 	%f486, 0f00000000;
	@%p41 bra 	$L__BB0_29;
	ld.global.f32 	%f486, [%rd6+20];
$L__BB0_29:
	st.shared.f32 	[%r351+4], %f486;
	add.s32 	%r151, %r352, 6;
	setp.lt.s32 	%p44, %r151, %r8;
	and.pred  	%p7, %p19, %p44;
	mov.f32 	%f487, 0f00000000;
	not.pred 	%p45, %p7;
	@%p45 bra 	$L__BB0_31;
	ld.global.f32 	%f487, [%rd5+24];
$L__BB0_31:
	st.shared.f32 	[%r350+8], %f487;
	mov.f32 	%f488, 0f00000000;
	@%p45 bra 	$L__BB0_33;
	ld.global.f32 	%f488, [%rd6+24];
$L__BB0_33:
	st.shared.f32 	[%r351+8], %f488;
	add.s32 	%r152, %r352, 7;
	setp.lt.s32 	%p48, %r152, %r8;
	and.pred  	%p8, %p19, %p48;
	mov.f32 	%f489, 0f00000000;
	not.pred 	%p49, %p8;
	@%p49 bra 	$L__BB0_35;
	ld.global.f32 	%f489, [%rd5+28];
$L__BB0_35:
	st.shared.f32 	[%r350+12], %f489;
	mov.f32 	%f490, 0f00000000;
	@%p49 bra 	$L__BB0_37;
	ld.global.f32 	%f490, [%rd6+28];
$L__BB0_37:
	st.shared.f32 	[%r351+12], %f490;
	add.s32 	%r354, %r354, 8;
	add.s32 	%r353, %r353, 8;
	add.s32 	%r352, %r352, 8;
	add.s32 	%r351, %r351, 32;
	add.s32 	%r350, %r350, 32;
	setp.ne.s32 	%p51, %r354, 0;
	mov.u32 	%r356, %r16;
	@%p51 bra 	$L__BB0_5;
$L__BB0_38:
	setp.eq.s32 	%p52, %r12, 0;
	@%p52 bra 	$L__BB0_74;
	ld.param.u64 	%rd116, [_Z16attention_kernelPKfS0_S0_iiiiiifPfS1_S1__param_1];
	cvta.to.global.u64 	%rd7, %rd116;
	add.s32 	%r153, %r12, -1;
	setp.lt.u32 	%p53, %r153, 3;
	@%p53 bra 	$L__BB0_57;
	setp.lt.s32 	%p54, %r1, %r119;
	add.s32 	%r154, %r3, %r7;
	mul.lo.s32 	%r155, %r119, %r116;
	mad.lo.s32 	%r156, %r155, %r349, %r154;
	add.s32 	%r37, %r156, %r356;
	setp.lt.s32 	%p55, %r37, %r8;
	and.pred  	%p9, %p54, %p55;
	mov.f32 	%f491, 0f00000000;
	not.pred 	%p56, %p9;
	@%p56 bra 	$L__BB0_42;
	mul.wide.s32 	%rd29, %r37, 4;
	add.s64 	%rd30, %rd7, %rd29;
	ld.global.f32 	%f491, [%rd30];
$L__BB0_42:
	add.s32 	%r38, %r356, %r7;
	shl.b32 	%r158, %r38, 2;
	add.s32 	%r39, %r4, %r158;
	st.shared.f32 	[%r39], %f491;
	mov.f32 	%f492, 0f00000000;
	@%p56 bra 	$L__BB0_44;
	mul.wide.s32 	%rd31, %r37, 4;
	add.s64 	%rd32, %rd1, %rd31;
	ld.global.f32 	%f492, [%rd32];
$L__BB0_44:
	add.s32 	%r40, %r5, %r158;
	st.shared.f32 	[%r40], %f492;
	add.s32 	%r160, %r37, 1;
	setp.lt.s32 	%p59, %r160, %r8;
	and.pred  	%p10, %p54, %p59;
	cvt.u64.u32 	%rd33, %r356;
	add.s32 	%r161, %r3, %r7;
	mul.lo.s32 	%r162, %r119, %r116;
	mad.lo.s32 	%r41, %r162, %r349, %r161;
	cvt.s64.s32 	%rd34, %r41;
	add.s64 	%rd8, %rd34, %rd33;
	mov.f32 	%f493, 0f00000000;
	not.pred 	%p60, %p10;
	@%p60 bra 	$L__BB0_46;
	shl.b64 	%rd35, %rd8, 2;
	add.s64 	%rd36, %rd7, %rd35;
	ld.global.f32 	%f493, [%rd36+4];
$L__BB0_46:
	st.shared.f32 	[%r39+4], %f493;
	shl.b64 	%rd37, %rd8, 2;
	add.s64 	%rd9, %rd1, %rd37;
	mov.f32 	%f494, 0f00000000;
	@%p60 bra 	$L__BB0_48;
	ld.global.f32 	%f494, [%rd9+4];
$L__BB0_48:
	st.shared.f32 	[%r40+4], %f494;
	add.s32 	%r163, %r37, 2;
	setp.lt.s32 	%p63, %r163, %r8;
	and.pred  	%p11, %p54, %p63;
	mov.f32 	%f495, 0f00000000;
	not.pred 	%p64, %p11;
	@%p64 bra 	$L__BB0_50;
	cvt.s64.s32 	%rd38, %r41;
	cvt.u64.u32 	%rd39, %r356;
	add.s64 	%rd40, %rd38, %rd39;
	shl.b64 	%rd41, %rd40, 2;
	add.s64 	%rd42, %rd7, %rd41;
	ld.global.f32 	%f495, [%rd42+8];
$L__BB0_50:
	st.shared.f32 	[%r39+8], %f495;
	mov.f32 	%f496, 0f00000000;
	@%p64 bra 	$L__BB0_52;
	ld.global.f32 	%f496, [%rd9+8];
$L__BB0_52:
	st.shared.f32 	[%r40+8], %f496;
	add.s32 	%r164, %r37, 3;
	setp.lt.s32 	%p67, %r164, %r8;
	and.pred  	%p12, %p54, %p67;
	mov.f32 	%f497, 0f00000000;
	not.pred 	%p68, %p12;
	@%p68 bra 	$L__BB0_54;
	cvt.s64.s32 	%rd43, %r41;
	cvt.u64.u32 	%rd44, %r356;
	add.s64 	%rd45, %rd43, %rd44;
	shl.b64 	%rd46, %rd45, 2;
	add.s64 	%rd47, %rd7, %rd46;
	ld.global.f32 	%f497, [%rd47+12];
$L__BB0_54:
	st.shared.f32 	[%r39+12], %f497;
	mov.f32 	%f498, 0f00000000;
	@%p68 bra 	$L__BB0_56;
	ld.global.f32 	%f498, [%rd9+12];
$L__BB0_56:
	st.shared.f32 	[%r40+12], %f498;
	add.s32 	%r356, %r356, 4;
$L__BB0_57:
	setp.eq.s32 	%p70, %r13, 0;
	@%p70 bra 	$L__BB0_74;
	add.s32 	%r165, %r3, %r7;
	mul.lo.s32 	%r166, %r119, %r116;
	mad.lo.s32 	%r44, %r166, %r349, %r165;
	setp.eq.s32 	%p71, %r13, 1;
	@%p71 bra 	$L__BB0_68;
	setp.lt.s32 	%p72, %r1, %r119;
	add.s32 	%r45, %r44, %r356;
	setp.lt.s32 	%p73, %r45, %r8;
	and.pred  	%p13, %p72, %p73;
	mov.f32 	%f499, 0f00000000;
	not.pred 	%p74, %p13;
	@%p74 bra 	$L__BB0_61;
	mul.wide.s32 	%rd48, %r45, 4;
	add.s64 	%rd49, %rd7, %rd48;
	ld.global.f32 	%f499, [%rd49];
$L__BB0_61:
	add.s32 	%r46, %r356, %r7;
	shl.b32 	%r167, %r46, 2;
	add.s32 	%r47, %r4, %r167;
	st.shared.f32 	[%r47], %f499;
	mov.f32 	%f500, 0f00000000;
	@%p74 bra 	$L__BB0_63;
	mul.wide.s32 	%rd50, %r45, 4;
	add.s64 	%rd51, %rd1, %rd50;
	ld.global.f32 	%f500, [%rd51];
$L__BB0_63:
	add.s32 	%r48, %r5, %r167;
	st.shared.f32 	[%r48], %f500;
	add.s32 	%r169, %r45, 1;
	setp.lt.s32 	%p77, %r169, %r8;
	and.pred  	%p14, %p72, %p77;
	mov.f32 	%f501, 0f00000000;
	not.pred 	%p78, %p14;
	@%p78 bra 	$L__BB0_65;
	cvt.s64.s32 	%rd52, %r44;
	cvt.s64.s32 	%rd53, %r356;
	add.s64 	%rd54, %rd52, %rd53;
	shl.b64 	%rd55, %rd54, 2;
	add.s64 	%rd56, %rd7, %rd55;
	ld.global.f32 	%f501, [%rd56+4];
$L__BB0_65:
	st.shared.f32 	[%r47+4], %f501;
	mov.f32 	%f502, 0f00000000;
	@%p78 bra 	$L__BB0_67;
	cvt.s64.s32 	%rd57, %r44;
	cvt.s64.s32 	%rd58, %r356;
	add.s64 	%rd59, %rd57, %rd58;
	shl.b64 	%rd60, %rd59, 2;
	add.s64 	%rd61, %rd1, %rd60;
	ld.global.f32 	%f502, [%rd61+4];
$L__BB0_67:
	st.shared.f32 	[%r48+4], %f502;
	add.s32 	%r356, %r356, 2;
$L__BB0_68:
	setp.eq.s32 	%p80, %r17, 0;
	@%p80 bra 	$L__BB0_74;
	setp.lt.s32 	%p81, %r1, %r119;
	add.s32 	%r51, %r44, %r356;
	setp.lt.s32 	%p82, %r51, %r8;
	and.pred  	%p15, %p81, %p82;
	mov.f32 	%f503, 0f00000000;
	not.pred 	%p83, %p15;
	@%p83 bra 	$L__BB0_71;
	mul.wide.s32 	%rd62, %r51, 4;
	add.s64 	%rd63, %rd7, %rd62;
	ld.global.f32 	%f503, [%rd63];
$L__BB0_71:
	add.s32 	%r52, %r356, %r7;
	shl.b32 	%r170, %r52, 2;
	add.s32 	%r171, %r4, %r170;
	st.shared.f32 	[%r171], %f503;
	mov.f32 	%f504, 0f00000000;
	@%p83 bra 	$L__BB0_73;
	mul.wide.s32 	%rd64, %r51, 4;
	add.s64 	%rd65, %rd1, %rd64;
	ld.global.f32 	%f504, [%rd65];
$L__BB0_73:
	add.s32 	%r173, %r5, %r170;
	st.shared.f32 	[%r173], %f504;
$L__BB0_74:
	ld.param.u32 	%r347, [_Z16attention_kernelPKfS0_S0_iiiiiifPfS1_S1__param_6];
	setp.lt.s32 	%p85, %r347, 1;
	bar.sync 	0;
	@%p85 bra 	$L__BB0_215;
	mov.b32 	%r358, 0;
$L__BB0_76:
	@%p17 bra 	$L__BB0_118;
	setp.lt.u32 	%p87, %r11, 7;
	mul.lo.s32 	%r176, %r120, %r116;
	add.s32 	%r177, %r3, %r7;
	mad.lo.s32 	%r54, %r176, %r358, %r177;
	mov.b32 	%r361, 0;
	@%p87 bra 	$L__BB0_96;
	mov.b32 	%r359, 0;
$L__BB0_79:
	.pragma "nounroll";
	setp.ge.s32 	%p88, %r1, %r120;
	add.s32 	%r56, %r54, %r359;
	setp.ge.s32 	%p89, %r56, %r8;
	mov.f32 	%f505, 0f00000000;
	or.pred  	%p90, %p88, %p89;
	@%p90 bra 	$L__BB0_81;
	mul.wide.s32 	%rd66, %r56, 4;
	add.s64 	%rd67, %rd2, %rd66;
	ld.global.f32 	%f505, [%rd67];
$L__BB0_81:
	add.s32 	%r179, %r359, %r7;
	shl.b32 	%r180, %r179, 2;
	mov.u32 	%r181, sram;
	add.s32 	%r57, %r181, %r180;
	st.shared.f32 	[%r57], %f505;
	add.s32 	%r182, %r56, 1;
	setp.ge.s32 	%p92, %r182, %r8;
	cvt.s64.s32 	%rd68, %r359;
	cvt.s64.s32 	%rd69, %r54;
	add.s64 	%rd70, %rd69, %rd68;
	shl.b64 	%rd71, %rd70, 2;
	add.s64 	%rd10, %rd2, %rd71;
	mov.f32 	%f506, 0f00000000;
	or.pred  	%p93, %p88, %p92;
	@%p93 bra 	$L__BB0_83;
	ld.global.f32 	%f506, [%rd10+4];
$L__BB0_83:
	st.shared.f32 	[%r57+4], %f506;
	add.s32 	%r183, %r56, 2;
	setp.ge.s32 	%p95, %r183, %r8;
	mov.f32 	%f507, 0f00000000;
	or.pred  	%p96, %p88, %p95;
	@%p96 bra 	$L__BB0_85;
	ld.global.f32 	%f507, [%rd10+8];
$L__BB0_85:
	st.shared.f32 	[%r57+8], %f507;
	add.s32 	%r184, %r56, 3;
	setp.ge.s32 	%p98, %r184, %r8;
	mov.f32 	%f508, 0f00000000;
	or.pred  	%p99, %p88, %p98;
	@%p99 bra 	$L__BB0_87;
	ld.global.f32 	%f508, [%rd10+12];
$L__BB0_87:
	st.shared.f32 	[%r57+12], %f508;
	add.s32 	%r185, %r56, 4;
	setp.ge.s32 	%p101, %r185, %r8;
	mov.f32 	%f509, 0f00000000;
	or.pred  	%p102, %p88, %p101;
	@%p102 bra 	$L__BB0_89;
	ld.global.f32 	%f509, [%rd10+16];
$L__BB0_89:
	st.shared.f32 	[%r57+16], %f509;
	add.s32 	%r186, %r56, 5;
	setp.ge.s32 	%p104, %r186, %r8;
	mov.f32 	%f510, 0f00000000;
	or.pred  	%p105, %p88, %p104;
	@%p105 bra 	$L__BB0_91;
	ld.global.f32 	%f510, [%rd10+20];
$L__BB0_91:
	st.shared.f32 	[%r57+20], %f510;
	add.s32 	%r187, %r56, 6;
	setp.ge.s32 	%p107, %r187, %r8;
	mov.f32 	%f511, 0f00000000;
	or.pred  	%p108, %p88, %p107;
	@%p108 bra 	$L__BB0_93;
	ld.global.f32 	%f511, [%rd10+24];
$L__BB0_93:
	st.shared.f32 	[%r57+24], %f511;
	add.s32 	%r188, %r56, 7;
	setp.ge.s32 	%p110, %r188, %r8;
	mov.f32 	%f512, 0f00000000;
	or.pred  	%p111, %p88, %p110;
	@%p111 bra 	$L__BB0_95;
	ld.global.f32 	%f512, [%rd10+28];
$L__BB0_95:
	st.shared.f32 	[%r57+28], %f512;
	add.s32 	%r359, %r359, 8;
	setp.ne.s32 	%p112, %r359, %r16;
	mov.u32 	%r361, %r16;
	@%p112 bra 	$L__BB0_79;
$L__BB0_96:
	setp.eq.s32 	%p113, %r12, 0;
	@%p113 bra 	$L__BB0_118;
	add.s32 	%r189, %r12, -1;
	setp.lt.u32 	%p114, %r189, 3;
	@%p114 bra 	$L__BB0_107;
	setp.ge.s32 	%p115, %r1, %r120;
	add.s32 	%r60, %r54, %r361;
	setp.ge.s32 	%p116, %r60, %r8;
	mov.f32 	%f513, 0f00000000;
	or.pred  	%p117, %p115, %p116;
	@%p117 bra 	$L__BB0_100;
	mul.wide.s32 	%rd72, %r60, 4;
	add.s64 	%rd73, %rd2, %rd72;
	ld.global.f32 	%f513, [%rd73];
$L__BB0_100:
	add.s32 	%r191, %r361, %r7;
	shl.b32 	%r192, %r191, 2;
	mov.u32 	%r193, sram;
	add.s32 	%r61, %r193, %r192;
	st.shared.f32 	[%r61], %f513;
	add.s32 	%r194, %r60, 1;
	setp.ge.s32 	%p119, %r194, %r8;
	cvt.u64.u32 	%rd74, %r361;
	cvt.s64.s32 	%rd75, %r54;
	add.s64 	%rd76, %rd75, %rd74;
	shl.b64 	%rd77, %rd76, 2;
	add.s64 	%rd11, %rd2, %rd77;
	mov.f32 	%f514, 0f00000000;
	or.pred  	%p120, %p115, %p119;
	@%p120 bra 	$L__BB0_102;
	ld.global.f32 	%f514, [%rd11+4];
$L__BB0_102:
	st.shared.f32 	[%r61+4], %f514;
	add.s32 	%r195, %r60, 2;
	setp.ge.s32 	%p122, %r195, %r8;
	mov.f32 	%f515, 0f00000000;
	or.pred  	%p123, %p115, %p122;
	@%p123 bra 	$L__BB0_104;
	ld.global.f32 	%f515, [%rd11+8];
$L__BB0_104:
	st.shared.f32 	[%r61+8], %f515;
	add.s32 	%r196, %r60, 3;
	setp.ge.s32 	%p125, %r196, %r8;
	mov.f32 	%f516, 0f00000000;
	or.pred  	%p126, %p115, %p125;
	@%p126 bra 	$L__BB0_106;
	ld.global.f32 	%f516, [%rd11+12];
$L__BB0_106:
	st.shared.f32 	[%r61+12], %f516;
	add.s32 	%r361, %r361, 4;
$L__BB0_107:
	setp.eq.s32 	%p127, %r13, 0;
	@%p127 bra 	$L__BB0_118;
	setp.eq.s32 	%p128, %r13, 1;
	@%p128 bra 	$L__BB0_114;
	setp.ge.s32 	%p129, %r1, %r120;
	add.s32 	%r64, %r54, %r361;
	setp.ge.s32 	%p130, %r64, %r8;
	mov.f32 	%f517, 0f00000000;
	or.pred  	%p131, %p129, %p130;
	@%p131 bra 	$L__BB0_111;
	mul.wide.s32 	%rd78, %r64, 4;
	add.s64 	%rd79, %rd2, %rd78;
	ld.global.f32 	%f517, [%rd79];
$L__BB0_111:
	add.s32 	%r197, %r361, %r7;
	shl.b32 	%r198, %r197, 2;
	mov.u32 	%r199, sram;
	add.s32 	%r65, %r199, %r198;
	st.shared.f32 	[%r65], %f517;
	add.s32 	%r200, %r64, 1;
	setp.ge.s32 	%p133, %r200, %r8;
	mov.f32 	%f518, 0f00000000;
	or.pred  	%p134, %p129, %p133;
	@%p134 bra 	$L__BB0_113;
	cvt.s64.s32 	%rd80, %r54;
	cvt.s64.s32 	%rd81, %r361;
	add.s64 	%rd82, %rd80, %rd81;
	shl.b64 	%rd83, %rd82, 2;
	add.s64 	%rd84, %rd2, %rd83;
	ld.global.f32 	%f518, [%rd84+4];
$L__BB0_113:
	st.shared.f32 	[%r65+4], %f518;
	add.s32 	%r361, %r361, 2;
$L__BB0_114:
	setp.eq.s32 	%p135, %r17, 0;
	@%p135 bra 	$L__BB0_118;
	setp.ge.s32 	%p136, %r1, %r120;
	add.s32 	%r68, %r54, %r361;
	setp.ge.s32 	%p137, %r68, %r8;
	mov.f32 	%f519, 0f00000000;
	or.pred  	%p138, %p136, %p137;
	@%p138 bra 	$L__BB0_117;
	mul.wide.s32 	%rd85, %r68, 4;
	add.s64 	%rd86, %rd2, %rd85;
	ld.global.f32 	%f519, [%rd86];
$L__BB0_117:
	add.s32 	%r201, %r361, %r7;
	shl.b32 	%r202, %r201, 2;
	mov.u32 	%r203, sram;
	add.s32 	%r204, %r203, %r202;
	st.shared.f32 	[%r204], %f519;
$L__BB0_118:
	setp.ge.s32 	%p139, %r1, %r120;
	mov.f32 	%f521, 0f00000000;
	mov.f32 	%f520, 0fFF800000;
	@%p139 bra 	$L__BB0_120;
	ld.param.u64 	%rd119, [_Z16attention_kernelPKfS0_S0_iiiiiifPfS1_S1__param_11];
	ld.param.u64 	%rd117, [_Z16attention_kernelPKfS0_S0_iiiiiifPfS1_S1__param_10];
	mad.lo.s32 	%r205, %r358, %r120, %r9;
	cvta.to.global.u64 	%rd87, %rd119;
	mul.wide.s32 	%rd88, %r205, 4;
	add.s64 	%rd89, %rd87, %rd88;
	ld.global.f32 	%f520, [%rd89];
	cvta.to.global.u64 	%rd90, %rd117;
	add.s64 	%rd91, %rd90, %rd88;
	ld.global.f32 	%f521, [%rd91];
$L__BB0_120:
	setp.lt.s32 	%p140, %r119, 1;
	mov.f32 	%f537, 0fFF800000;
	@%p140 bra 	$L__BB0_146;
	@%p17 bra 	$L__BB0_135;
	mov.f32 	%f537, 0fFF800000;
	mov.b32 	%r363, 0;
$L__BB0_123:
	setp.lt.u32 	%p149, %r11, 7;
	mul.lo.s32 	%r70, %r363, %r116;
	mov.f32 	%f530, 0f00000000;
	mov.b32 	%r366, 0;
	@%p149 bra 	$L__BB0_126;
	mov.f32 	%f530, 0f00000000;
	mov.b32 	%r364, 0;
$L__BB0_125:
	.pragma "nounroll";
	add.s32 	%r224, %r364, %r7;
	shl.b32 	%r225, %r224, 2;
	mov.u32 	%r226, sram;
	add.s32 	%r227, %r226, %r225;
	ld.shared.f32 	%f207, [%r227];
	add.s32 	%r228, %r364, %r70;
	shl.b32 	%r229, %r228, 2;
	add.s32 	%r230, %r4, %r229;
	ld.shared.f32 	%f208, [%r230];
	fma.rn.f32 	%f209, %f207, %f208, %f530;
	ld.shared.f32 	%f210, [%r227+4];
	ld.shared.f32 	%f211, [%r230+4];
	fma.rn.f32 	%f212, %f210, %f211, %f209;
	ld.shared.f32 	%f213, [%r227+8];
	ld.shared.f32 	%f214, [%r230+8];
	fma.rn.f32 	%f215, %f213, %f214, %f212;
	ld.shared.f32 	%f216, [%r227+12];
	ld.shared.f32 	%f217, [%r230+12];
	fma.rn.f32 	%f218, %f216, %f217, %f215;
	ld.shared.f32 	%f219, [%r227+16];
	ld.shared.f32 	%f220, [%r230+16];
	fma.rn.f32 	%f221, %f219, %f220, %f218;
	ld.shared.f32 	%f222, [%r227+20];
	ld.shared.f32 	%f223, [%r230+20];
	fma.rn.f32 	%f224, %f222, %f223, %f221;
	ld.shared.f32 	%f225, [%r227+24];
	ld.shared.f32 	%f226, [%r230+24];
	fma.rn.f32 	%f227, %f225, %f226, %f224;
	ld.shared.f32 	%f228, [%r227+28];
	ld.shared.f32 	%f229, [%r230+28];
	fma.rn.f32 	%f530, %f228, %f229, %f227;
	add.s32 	%r364, %r364, 8;
	setp.ne.s32 	%p150, %r364, %r16;
	mov.u32 	%r366, %r16;
	@%p150 bra 	$L__BB0_125;
$L__BB0_126:
	setp.eq.s32 	%p151, %r12, 0;
	@%p151 bra 	$L__BB0_134;
	add.s32 	%r231, %r12, -1;
	setp.lt.u32 	%p152, %r231, 3;
	@%p152 bra 	$L__BB0_129;
	add.s32 	%r232, %r366, %r7;
	shl.b32 	%r233, %r232, 2;
	mov.u32 	%r234, sram;
	add.s32 	%r235, %r234, %r233;
	ld.shared.f32 	%f231, [%r235];
	add.s32 	%r236, %r366, %r70;
	shl.b32 	%r237, %r236, 2;
	add.s32 	%r238, %r4, %r237;
	ld.shared.f32 	%f232, [%r238];
	fma.rn.f32 	%f233, %f231, %f232, %f530;
	ld.shared.f32 	%f234, [%r235+4];
	ld.shared.f32 	%f235, [%r238+4];
	fma.rn.f32 	%f236, %f234, %f235, %f233;
	ld.shared.f32 	%f237, [%r235+8];
	ld.shared.f32 	%f238, [%r238+8];
	fma.rn.f32 	%f239, %f237, %f238, %f236;
	ld.shared.f32 	%f240, [%r235+12];
	ld.shared.f32 	%f241, [%r238+12];
	fma.rn.f32 	%f530, %f240, %f241, %f239;
	add.s32 	%r366, %r366, 4;
$L__BB0_129:
	setp.eq.s32 	%p153, %r13, 0;
	@%p153 bra 	$L__BB0_134;
	setp.eq.s32 	%p154, %r13, 1;
	@%p154 bra 	$L__BB0_132;
	add.s32 	%r239, %r366, %r7;
	shl.b32 	%r240, %r239, 2;
	mov.u32 	%r241, sram;
	add.s32 	%r242, %r241, %r240;
	ld.shared.f32 	%f243, [%r242];
	add.s32 	%r243, %r366, %r70;
	shl.b32 	%r244, %r243, 2;
	add.s32 	%r245, %r4, %r244;
	ld.shared.f32 	%f244, [%r245];
	fma.rn.f32 	%f245, %f243, %f244, %f530;
	ld.shared.f32 	%f246, [%r242+4];
	ld.shared.f32 	%f247, [%r245+4];
	fma.rn.f32 	%f530, %f246, %f247, %f245;
	add.s32 	%r366, %r366, 2;
$L__BB0_132:
	setp.eq.s32 	%p155, %r17, 0;
	@%p155 bra 	$L__BB0_134;
	add.s32 	%r246, %r366, %r7;
	shl.b32 	%r247, %r246, 2;
	mov.u32 	%r248, sram;
	add.s32 	%r249, %r248, %r247;
	ld.shared.f32 	%f248, [%r249];
	add.s32 	%r250, %r366, %r70;
	shl.b32 	%r251, %r250, 2;
	add.s32 	%r252, %r4, %r251;
	ld.shared.f32 	%f249, [%r252];
	fma.rn.f32 	%f530, %f248, %f249, %f530;
$L__BB0_134:
	mul.f32 	%f250, %f149, %f530;
	add.s32 	%r253, %r363, %r10;
	shl.b32 	%r254, %r253, 2;
	add.s32 	%r255, %r6, %r254;
	st.shared.f32 	[%r255], %f250;
	max.f32 	%f537, %f537, %f250;
	add.s32 	%r363, %r363, 1;
	setp.eq.s32 	%p156, %r363, %r119;
	@%p156 bra 	$L__BB0_146;
	bra.uni 	$L__BB0_123;
$L__BB0_135:
	setp.lt.u32 	%p142, %r119, 8;
	mov.f32 	%f537, 0fFF800000;
	mov.b32 	%r369, 0;
	@%p142 bra 	$L__BB0_138;
	mov.f32 	%f537, 0fFF800000;
	mov.b32 	%r371, 0;
$L__BB0_137:
	.pragma "nounroll";
	add.s32 	%r208, %r371, %r10;
	shl.b32 	%r209, %r208, 2;
	add.s32 	%r210, %r6, %r209;
	st.shared.f32 	[%r210], %f1;
	max.f32 	%f537, %f537, %f1;
	st.shared.f32 	[%r210+4], %f1;
	st.shared.f32 	[%r210+8], %f1;
	st.shared.f32 	[%r210+12], %f1;
	st.shared.f32 	[%r210+16], %f1;
	st.shared.f32 	[%r210+20], %f1;
	st.shared.f32 	[%r210+24], %f1;
	st.shared.f32 	[%r210+28], %f1;
	add.s32 	%r371, %r371, 8;
	setp.eq.s32 	%p143, %r371, %r18;
	mov.u32 	%r369, %r18;
	@%p143 bra 	$L__BB0_138;
	bra.uni 	$L__BB0_137;
$L__BB0_138:
	setp.eq.s32 	%p144, %r14, 0;
	@%p144 bra 	$L__BB0_146;
	add.s32 	%r211, %r14, -1;
	setp.lt.u32 	%p145, %r211, 3;
	@%p145 bra 	$L__BB0_141;
	add.s32 	%r212, %r369, %r10;
	shl.b32 	%r213, %r212, 2;
	add.s32 	%r214, %r6, %r213;
	st.shared.f32 	[%r214], %f1;
	max.f32 	%f537, %f537, %f1;
	st.shared.f32 	[%r214+4], %f1;
	st.shared.f32 	[%r214+8], %f1;
	st.shared.f32 	[%r214+12], %f1;
	add.s32 	%r369, %r369, 4;
$L__BB0_141:
	setp.eq.s32 	%p146, %r15, 0;
	@%p146 bra 	$L__BB0_146;
	setp.eq.s32 	%p147, %r15, 1;
	@%p147 bra 	$L__BB0_144;
	add.s32 	%r215, %r369, %r10;
	shl.b32 	%r216, %r215, 2;
	add.s32 	%r217, %r6, %r216;
	st.shared.f32 	[%r217], %f1;
	max.f32 	%f537, %f537, %f1;
	st.shared.f32 	[%r217+4], %f1;
	add.s32 	%r369, %r369, 2;
$L__BB0_144:
	setp.eq.s32 	%p148, %r19, 0;
	@%p148 bra 	$L__BB0_146;
	add.s32 	%r218, %r369, %r10;
	shl.b32 	%r219, %r218, 2;
	add.s32 	%r220, %r6, %r219;
	st.shared.f32 	[%r220], %f1;
	max.f32 	%f537, %f537, %f1;
$L__BB0_146:
	mov.f32 	%f544, 0f00000000;
	@%p140 bra 	$L__BB0_155;
	setp.lt.u32 	%p158, %r119, 4;
	mov.f32 	%f544, 0f00000000;
	mov.b32 	%r374, 0;
	@%p158 bra 	$L__BB0_150;
	mov.f32 	%f544, 0f00000000;
	mov.b32 	%r372, 0;
$L__BB0_149:
	.pragma "nounroll";
	add.s32 	%r258, %r372, %r10;
	shl.b32 	%r259, %r258, 2;
	add.s32 	%r260, %r6, %r259;
	ld.shared.f32 	%f255, [%r260];
	sub.f32 	%f256, %f255, %f537;
	fma.rn.f32 	%f257, %f256, 0f3BBB989D, 0f3F000000;
	cvt.sat.f32.f32 	%f258, %f257;
	mov.f32 	%f259, 0f4B400001;
	mov.f32 	%f260, 0f437C0000;
	fma.rm.f32 	%f261, %f258, %f260, %f259;
	add.f32 	%f262, %f261, 0fCB40007F;
	neg.f32 	%f263, %f262;
	fma.rn.f32 	%f264, %f256, 0f3FB8AA3B, %f263;
	fma.rn.f32 	%f265, %f256, 0f32A57060, %f264;
	mov.b32 	%r261, %f261;
	shl.b32 	%r262, %r261, 23;
	mov.b32 	%f266, %r262;
	ex2.approx.ftz.f32 	%f267, %f265;
	mul.f32 	%f268, %f267, %f266;
	st.shared.f32 	[%r260], %f268;
	add.f32 	%f269, %f544, %f268;
	ld.shared.f32 	%f270, [%r260+4];
	sub.f32 	%f271, %f270, %f537;
	fma.rn.f32 	%f272, %f271, 0f3BBB989D, 0f3F000000;
	cvt.sat.f32.f32 	%f273, %f272;
	fma.rm.f32 	%f274, %f273, %f260, %f259;
	add.f32 	%f275, %f274, 0fCB40007F;
	neg.f32 	%f276, %f275;
	fma.rn.f32 	%f277, %f271, 0f3FB8AA3B, %f276;
	fma.rn.f32 	%f278, %f271, 0f32A57060, %f277;
	mov.b32 	%r263, %f274;
	shl.b32 	%r264, %r263, 23;
	mov.b32 	%f279, %r264;
	ex2.approx.ftz.f32 	%f280, %f278;
	mul.f32 	%f281, %f280, %f279;
	st.shared.f32 	[%r260+4], %f281;
	add.f32 	%f282, %f269, %f281;
	ld.shared.f32 	%f283, [%r260+8];
	sub.f32 	%f284, %f283, %f537;
	fma.rn.f32 	%f285, %f284, 0f3BBB989D, 0f3F000000;
	cvt.sat.f32.f32 	%f286, %f285;
	fma.rm.f32 	%f287, %f286, %f260, %f259;
	add.f32 	%f288, %f287, 0fCB40007F;
	neg.f32 	%f289, %f288;
	fma.rn.f32 	%f290, %f284, 0f3FB8AA3B, %f289;
	fma.rn.f32 	%f291, %f284, 0f32A57060, %f290;
	mov.b32 	%r265, %f287;
	shl.b32 	%r266, %r265, 23;
	mov.b32 	%f292, %r266;
	ex2.approx.ftz.f32 	%f293, %f291;
	mul.f32 	%f294, %f293, %f292;
	st.shared.f32 	[%r260+8], %f294;
	add.f32 	%f295, %f282, %f294;
	ld.shared.f32 	%f296, [%r260+12];
	sub.f32 	%f297, %f296, %f537;
	fma.rn.f32 	%f298, %f297, 0f3BBB989D, 0f3F000000;
	cvt.sat.f32.f32 	%f299, %f298;
	fma.rm.f32 	%f300, %f299, %f260, %f259;
	add.f32 	%f301, %f300, 0fCB40007F;
	neg.f32 	%f302, %f301;
	fma.rn.f32 	%f303, %f297, 0f3FB8AA3B, %f302;
	fma.rn.f32 	%f304, %f297, 0f32A57060, %f303;
	mov.b32 	%r267, %f300;
	shl.b32 	%r268, %r267, 23;
	mov.b32 	%f305, %r268;
	ex2.approx.ftz.f32 	%f306, %f304;
	mul.f32 	%f307, %f306, %f305;
	st.shared.f32 	[%r260+12], %f307;
	add.f32 	%f544, %f295, %f307;
	add.s32 	%r372, %r372, 4;
	setp.ne.s32 	%p159, %r372, %r20;
	mov.u32 	%r374, %r20;
	@%p159 bra 	$L__BB0_149;
$L__BB0_150:
	setp.eq.s32 	%p160, %r15, 0;
	@%p160 bra 	$L__BB0_155;
	setp.eq.s32 	%p161, %r15, 1;
	@%p161 bra 	$L__BB0_153;
	add.s32 	%r269, %r374, %r10;
	shl.b32 	%r270, %r269, 2;
	add.s32 	%r271, %r6, %r270;
	ld.shared.f32 	%f309, [%r271];
	sub.f32 	%f310, %f309, %f537;
	fma.rn.f32 	%f311, %f310, 0f3BBB989D, 0f3F000000;
	cvt.sat.f32.f32 	%f312, %f311;
	mov.f32 	%f313, 0f4B400001;
	mov.f32 	%f314, 0f437C0000;
	fma.rm.f32 	%f315, %f312, %f314, %f313;
	add.f32 	%f316, %f315, 0fCB40007F;
	neg.f32 	%f317, %f316;
	fma.rn.f32 	%f318, %f310, 0f3FB8AA3B, %f317;
	fma.rn.f32 	%f319, %f310, 0f32A57060, %f318;
	mov.b32 	%r272, %f315;
	shl.b32 	%r273, %r272, 23;
	mov.b32 	%f320, %r273;
	ex2.approx.ftz.f32 	%f321, %f319;
	mul.f32 	%f322, %f321, %f320;
	st.shared.f32 	[%r271], %f322;
	add.f32 	%f323, %f544, %f322;
	ld.shared.f32 	%f324, [%r271+4];
	sub.f32 	%f325, %f324, %f537;
	fma.rn.f32 	%f326, %f325, 0f3BBB989D, 0f3F000000;
	cvt.sat.f32.f32 	%f327, %f326;
	fma.rm.f32 	%f328, %f327, %f314, %f313;
	add.f32 	%f329, %f328, 0fCB40007F;
	neg.f32 	%f330, %f329;
	fma.rn.f32 	%f331, %f325, 0f3FB8AA3B, %f330;
	fma.rn.f32 	%f332, %f325, 0f32A57060, %f331;
	mov.b32 	%r274, %f328;
	shl.b32 	%r275, %r274, 23;
	mov.b32 	%f333, %r275;
	ex2.approx.ftz.f32 	%f334, %f332;
	mul.f32 	%f335, %f334, %f333;
	st.shared.f32 	[%r271+4], %f335;
	add.f32 	%f544, %f323, %f335;
	add.s32 	%r374, %r374, 2;
$L__BB0_153:
	setp.eq.s32 	%p162, %r19, 0;
	@%p162 bra 	$L__BB0_155;
	add.s32 	%r276, %r374, %r10;
	shl.b32 	%r277, %r276, 2;
	add.s32 	%r278, %r6, %r277;
	ld.shared.f32 	%f336, [%r278];
	sub.f32 	%f337, %f336, %f537;
	fma.rn.f32 	%f338, %f337, 0f3BBB989D, 0f3F000000;
	cvt.sat.f32.f32 	%f339, %f338;
	mov.f32 	%f340, 0f4B400001;
	mov.f32 	%f341, 0f437C0000;
	fma.rm.f32 	%f342, %f339, %f341, %f340;
	add.f32 	%f343, %f342, 0fCB40007F;
	neg.f32 	%f344, %f343;
	fma.rn.f32 	%f345, %f337, 0f3FB8AA3B, %f344;
	fma.rn.f32 	%f346, %f337, 0f32A57060, %f345;
	mov.b32 	%r279, %f342;
	shl.b32 	%r280, %r279, 23;
	mov.b32 	%f347, %r280;
	ex2.approx.ftz.f32 	%f348, %f346;
	mul.f32 	%f349, %f348, %f347;
	st.shared.f32 	[%r278], %f349;
	add.f32 	%f544, %f544, %f349;
$L__BB0_155:
	max.f32 	%f131, %f520, %f537;
	sub.f32 	%f350, %f520, %f131;
	fma.rn.f32 	%f351, %f350, 0f3BBB989D, 0f3F000000;
	cvt.sat.f32.f32 	%f352, %f351;
	mov.f32 	%f353, 0f4B400001;
	mov.f32 	%f354, 0f437C0000;
	fma.rm.f32 	%f355, %f352, %f354, %f353;
	add.f32 	%f356, %f355, 0fCB40007F;
	neg.f32 	%f357, %f356;
	fma.rn.f32 	%f358, %f350, 0f3FB8AA3B, %f357;
	fma.rn.f32 	%f359, %f350, 0f32A57060, %f358;
	mov.b32 	%r281, %f355;
	shl.b32 	%r282, %r281, 23;
	mov.b32 	%f360, %r282;
	ex2.approx.ftz.f32 	%f361, %f359;
	mul.f32 	%f362, %f361, %f360;
	mul.f32 	%f132, %f521, %f362;
	sub.f32 	%f363, %f537, %f131;
	fma.rn.f32 	%f364, %f363, 0f3BBB989D, 0f3F000000;
	cvt.sat.f32.f32 	%f365, %f364;
	fma.rm.f32 	%f366, %f365, %f354, %f353;
	add.f32 	%f367, %f366, 0fCB40007F;
	neg.f32 	%f368, %f367;
	fma.rn.f32 	%f369, %f363, 0f3FB8AA3B, %f368;
	fma.rn.f32 	%f370, %f363, 0f32A57060, %f369;
	mov.b32 	%r283, %f366;
	shl.b32 	%r284, %r283, 23;
	mov.b32 	%f371, %r284;
	ex2.approx.ftz.f32 	%f372, %f370;
	mul.f32 	%f133, %f372, %f371;
	fma.rn.f32 	%f134, %f544, %f133, %f132;
	@%p17 bra 	$L__BB0_212;
	mad.lo.s32 	%r285, %r358, %r120, %r1;
	mad.lo.s32 	%r91, %r285, %r116, %r3;
	rcp.rn.f32 	%f135, %f134;
	@%p140 bra 	$L__BB0_172;
	mov.b32 	%r375, 0;
$L__BB0_158:
	setp.lt.u32 	%p217, %r119, 8;
	mov.f32 	%f552, 0f00000000;
	mov.b32 	%r378, 0;
	@%p217 bra 	$L__BB0_161;
	mov.f32 	%f552, 0f00000000;
	mov.b32 	%r376, 0;
$L__BB0_160:
	.pragma "nounroll";
	add.s32 	%r306, %r376, %r10;
	shl.b32 	%r307, %r306, 2;
	add.s32 	%r308, %r6, %r307;
	ld.shared.f32 	%f428, [%r308];
	mad.lo.s32 	%r309, %r376, %r116, %r375;
	shl.b32 	%r310, %r309, 2;
	add.s32 	%r311, %r5, %r310;
	ld.shared.f32 	%f429, [%r311];
	fma.rn.f32 	%f430, %f428, %f429, %f552;
	ld.shared.f32 	%f431, [%r308+4];
	shl.b32 	%r312, %r116, 2;
	add.s32 	%r313, %r311, %r312;
	ld.shared.f32 	%f432, [%r313];
	fma.rn.f32 	%f433, %f431, %f432, %f430;
	ld.shared.f32 	%f434, [%r308+8];
	add.s32 	%r314, %r313, %r312;
	ld.shared.f32 	%f435, [%r314];
	fma.rn.f32 	%f436, %f434, %f435, %f433;
	ld.shared.f32 	%f437, [%r308+12];
	add.s32 	%r315, %r314, %r312;
	ld.shared.f32 	%f438, [%r315];
	fma.rn.f32 	%f439, %f437, %f438, %f436;
	ld.shared.f32 	%f440, [%r308+16];
	add.s32 	%r316, %r315, %r312;
	ld.shared.f32 	%f441, [%r316];
	fma.rn.f32 	%f442, %f440, %f441, %f439;
	ld.shared.f32 	%f443, [%r308+20];
	add.s32 	%r317, %r316, %r312;
	ld.shared.f32 	%f444, [%r317];
	fma.rn.f32 	%f445, %f443, %f444, %f442;
	ld.shared.f32 	%f446, [%r308+24];
	add.s32 	%r318, %r317, %r312;
	ld.shared.f32 	%f447, [%r318];
	fma.rn.f32 	%f448, %f446, %f447, %f445;
	ld.shared.f32 	%f449, [%r308+28];
	add.s32 	%r319, %r318, %r312;
	ld.shared.f32 	%f450, [%r319];
	fma.rn.f32 	%f552, %f449, %f450, %f448;
	add.s32 	%r376, %r376, 8;
	setp.eq.s32 	%p218, %r376, %r18;
	mov.u32 	%r378, %r18;
	@%p218 bra 	$L__BB0_161;
	bra.uni 	$L__BB0_160;
$L__BB0_161:
	setp.eq.s32 	%p219, %r14, 0;
	@%p219 bra 	$L__BB0_169;
	add.s32 	%r320, %r14, -1;
	setp.lt.u32 	%p220, %r320, 3;
	@%p220 bra 	$L__BB0_164;
	add.s32 	%r321, %r378, %r10;
	shl.b32 	%r322, %r321, 2;
	add.s32 	%r323, %r6, %r322;
	ld.shared.f32 	%f452, [%r323];
	mad.lo.s32 	%r324, %r378, %r116, %r375;
	shl.b32 	%r325, %r324, 2;
	add.s32 	%r326, %r5, %r325;
	ld.shared.f32 	%f453, [%r326];
	fma.rn.f32 	%f454, %f452, %f453, %f552;
	ld.shared.f32 	%f455, [%r323+4];
	shl.b32 	%r327, %r116, 2;
	add.s32 	%r328, %r326, %r327;
	ld.shared.f32 	%f456, [%r328];
	fma.rn.f32 	%f457, %f455, %f456, %f454;
	ld.shared.f32 	%f458, [%r323+8];
	add.s32 	%r329, %r328, %r327;
	ld.shared.f32 	%f459, [%r329];
	fma.rn.f32 	%f460, %f458, %f459, %f457;
	ld.shared.f32 	%f461, [%r323+12];
	add.s32 	%r330, %r329, %r327;
	ld.shared.f32 	%f462, [%r330];
	fma.rn.f32 	%f552, %f461, %f462, %f460;
	add.s32 	%r378, %r378, 4;
$L__BB0_164:
	setp.eq.s32 	%p221, %r15, 0;
	@%p221 bra 	$L__BB0_169;
	setp.eq.s32 	%p222, %r15, 1;
	@%p222 bra 	$L__BB0_167;
	add.s32 	%r331, %r378, %r10;
	shl.b32 	%r332, %r331, 2;
	add.s32 	%r333, %r6, %r332;
	ld.shared.f32 	%f464, [%r333];
	mad.lo.s32 	%r334, %r378, %r116, %r375;
	shl.b32 	%r335, %r334, 2;
	add.s32 	%r336, %r5, %r335;
	ld.shared.f32 	%f465, [%r336];
	fma.rn.f32 	%f466, %f464, %f465, %f552;
	ld.shared.f32 	%f467, [%r333+4];
	shl.b32 	%r337, %r116, 2;
	add.s32 	%r338, %r336, %r337;
	ld.shared.f32 	%f468, [%r338];
	fma.rn.f32 	%f552, %f467, %f468, %f466;
	add.s32 	%r378, %r378, 2;
$L__BB0_167:
	setp.eq.s32 	%p223, %r19, 0;
	@%p223 bra 	$L__BB0_169;
	add.s32 	%r339, %r378, %r10;
	shl.b32 	%r340, %r339, 2;
	add.s32 	%r341, %r6, %r340;
	ld.shared.f32 	%f469, [%r341];
	mad.lo.s32 	%r342, %r378, %r116, %r375;
	shl.b32 	%r343, %r342, 2;
	add.s32 	%r344, %r5, %r343;
	ld.shared.f32 	%f470, [%r344];
	fma.rn.f32 	%f552, %f469, %f470, %f552;
$L__BB0_169:
	setp.lt.s32 	%p224, %r1, %r120;
	add.s32 	%r101, %r91, %r375;
	setp.lt.s32 	%p225, %r101, %r8;
	and.pred  	%p226, %p224, %p225;
	@%p226 bra 	$L__BB0_170;
	bra.uni 	$L__BB0_171;
$L__BB0_170:
	mul.wide.s32 	%rd107, %r101, 4;
	add.s64 	%rd108, %rd3, %rd107;
	ld.global.f32 	%f471, [%rd108];
	mul.f32 	%f472, %f132, %f471;
	fma.rn.f32 	%f473, %f133, %f552, %f472;
	mul.f32 	%f474, %f135, %f473;
	st.global.f32 	[%rd108], %f474;
$L__BB0_171:
	add.s32 	%r375, %r375, 1;
	setp.eq.s32 	%p227, %r375, %r116;
	@%p227 bra 	$L__BB0_212;
	bra.uni 	$L__BB0_158;
$L__BB0_172:
	setp.lt.u32 	%p165, %r11, 7;
	mov.b32 	%r382, 0;
	@%p165 bra 	$L__BB0_191;
	mul.f32 	%f148, %f133, 0f00000000;
	mov.b32 	%r380, 0;
$L__BB0_174:
	.pragma "nounroll";
	add.s32 	%r103, %r91, %r380;
	setp.ge.s32 	%p167, %r103, %r8;
	mul.wide.s32 	%rd92, %r103, 4;
	add.s64 	%rd12, %rd3, %rd92;
	or.pred  	%p168, %p139, %p167;
	@%p168 bra 	$L__BB0_176;
	ld.global.f32 	%f373, [%rd12];
	fma.rn.f32 	%f374, %f132, %f373, %f148;
	mul.f32 	%f375, %f135, %f374;
	st.global.f32 	[%rd12], %f375;
$L__BB0_176:
	add.s32 	%r288, %r103, 1;
	setp.ge.s32 	%p170, %r288, %r8;
	or.pred  	%p171, %p139, %p170;
	@%p171 bra 	$L__BB0_178;
	ld.global.f32 	%f376, [%rd12+4];
	fma.rn.f32 	%f377, %f132, %f376, %f148;
	mul.f32 	%f378, %f135, %f377;
	st.global.f32 	[%rd12+4], %f378;
$L__BB0_178:
	add.s32 	%r289, %r103, 2;
	setp.ge.s32 	%p173, %r289, %r8;
	or.pred  	%p174, %p139, %p173;
	@%p174 bra 	$L__BB0_180;
	ld.global.f32 	%f379, [%rd12+8];
	fma.rn.f32 	%f380, %f132, %f379, %f148;
	mul.f32 	%f381, %f135, %f380;
	st.global.f32 	[%rd12+8], %f381;
$L__BB0_180:
	add.s32 	%r290, %r103, 3;
	setp.ge.s32 	%p176, %r290, %r8;
	or.pred  	%p177, %p139, %p176;
	@%p177 bra 	$L__BB0_182;
	ld.global.f32 	%f382, [%rd12+12];
	fma.rn.f32 	%f383, %f132, %f382, %f148;
	mul.f32 	%f384, %f135, %f383;
	st.global.f32 	[%rd12+12], %f384;
$L__BB0_182:
	add.s32 	%r291, %r103, 4;
	setp.ge.s32 	%p179, %r291, %r8;
	or.pred  	%p180, %p139, %p179;
	@%p180 bra 	$L__BB0_184;
	ld.global.f32 	%f385, [%rd12+16];
	fma.rn.f32 	%f386, %f132, %f385, %f148;
	mul.f32 	%f387, %f135, %f386;
	st.global.f32 	[%rd12+16], %f387;
$L__BB0_184:
	add.s32 	%r292, %r103, 5;
	setp.ge.s32 	%p182, %r292, %r8;
	or.pred  	%p183, %p139, %p182;
	@%p183 bra 	$L__BB0_186;
	ld.global.f32 	%f388, [%rd12+20];
	fma.rn.f32 	%f389, %f132, %f388, %f148;
	mul.f32 	%f390, %f135, %f389;
	st.global.f32 	[%rd12+20], %f390;
$L__BB0_186:
	add.s32 	%r293, %r103, 6;
	setp.ge.s32 	%p185, %r293, %r8;
	or.pred  	%p186, %p139, %p185;
	@%p186 bra 	$L__BB0_188;
	ld.global.f32 	%f391, [%rd12+24];
	fma.rn.f32 	%f392, %f132, %f391, %f148;
	mul.f32 	%f393, %f135, %f392;
	st.global.f32 	[%rd12+24], %f393;
$L__BB0_188:
	add.s32 	%r294, %r103, 7;
	setp.ge.s32 	%p188, %r294, %r8;
	or.pred  	%p189, %p139, %p188;
	@%p189 bra 	$L__BB0_190;
	ld.global.f32 	%f394, [%rd12+28];
	fma.rn.f32 	%f395, %f132, %f394, %f148;
	mul.f32 	%f396, %f135, %f395;
	st.global.f32 	[%rd12+28], %f396;
$L__BB0_190:
	add.s32 	%r380, %r380, 8;
	setp.ne.s32 	%p190, %r380, %r16;
	mov.u32 	%r382, %r16;
	@%p190 bra 	$L__BB0_174;
$L__BB0_191:
	setp.eq.s32 	%p191, %r12, 0;
	@%p191 bra 	$L__BB0_212;
	add.s32 	%r295, %r12, -1;
	setp.lt.u32 	%p192, %r295, 3;
	@%p192 bra 	$L__BB0_202;
	add.s32 	%r106, %r91, %r382;
	setp.ge.s32 	%p194, %r106, %r8;
	or.pred  	%p195, %p139, %p194;
	@%p195 bra 	$L__BB0_195;
	mul.wide.s32 	%rd93, %r106, 4;
	add.s64 	%rd94, %rd3, %rd93;
	ld.global.f32 	%f397, [%rd94];
	mul.f32 	%f398, %f132, %f397;
	fma.rn.f32 	%f399, %f133, 0f00000000, %f398;
	mul.f32 	%f400, %f135, %f399;
	st.global.f32 	[%rd94], %f400;
$L__BB0_195:
	add.s32 	%r297, %r106, 1;
	setp.ge.s32 	%p197, %r297, %r8;
	or.pred  	%p198, %p139, %p197;
	@%p198 bra 	$L__BB0_197;
	mul.wide.s32 	%rd95, %r106, 4;
	add.s64 	%rd96, %rd3, %rd95;
	ld.global.f32 	%f401, [%rd96+4];
	mul.f32 	%f402, %f132, %f401;
	fma.rn.f32 	%f403, %f133, 0f00000000, %f402;
	mul.f32 	%f404, %f135, %f403;
	st.global.f32 	[%rd96+4], %f404;
$L__BB0_197:
	add.s32 	%r298, %r106, 2;
	setp.ge.s32 	%p200, %r298, %r8;
	or.pred  	%p201, %p139, %p200;
	@%p201 bra 	$L__BB0_199;
	mul.wide.s32 	%rd97, %r106, 4;
	add.s64 	%rd98, %rd3, %rd97;
	ld.global.f32 	%f405, [%rd98+8];
	mul.f32 	%f406, %f132, %f405;
	fma.rn.f32 	%f407, %f133, 0f00000000, %f406;
	mul.f32 	%f408, %f135, %f407;
	st.global.f32 	[%rd98+8], %f408;
$L__BB0_199:
	add.s32 	%r299, %r106, 3;
	setp.ge.s32 	%p203, %r299, %r8;
	or.pred  	%p204, %p139, %p203;
	@%p204 bra 	$L__BB0_201;
	add.s32 	%r300, %r91, %r382;
	mul.wide.s32 	%rd99, %r300, 4;
	add.s64 	%rd100, %rd3, %rd99;
	ld.global.f32 	%f409, [%rd100+12];
	mul.f32 	%f410, %f132, %f409;
	fma.rn.f32 	%f411, %f133, 0f00000000, %f410;
	mul.f32 	%f412, %f135, %f411;
	st.global.f32 	[%rd100+12], %f412;
$L__BB0_201:
	add.s32 	%r382, %r382, 4;
$L__BB0_202:
	setp.eq.s32 	%p205, %r13, 0;
	@%p205 bra 	$L__BB0_212;
	setp.eq.s32 	%p206, %r13, 1;
	@%p206 bra 	$L__BB0_209;
	add.s32 	%r109, %r91, %r382;
	setp.ge.s32 	%p208, %r109, %r8;
	or.pred  	%p209, %p139, %p208;
	@%p209 bra 	$L__BB0_206;
	mul.wide.s32 	%rd101, %r109, 4;
	add.s64 	%rd102, %rd3, %rd101;
	ld.global.f32 	%f413, [%rd102];
	mul.f32 	%f414, %f132, %f413;
	fma.rn.f32 	%f415, %f133, 0f00000000, %f414;
	mul.f32 	%f416, %f135, %f415;
	st.global.f32 	[%rd102], %f416;
$L__BB0_206:
	add.s32 	%r301, %r109, 1;
	setp.ge.s32 	%p211, %r301, %r8;
	or.pred  	%p212, %p139, %p211;
	@%p212 bra 	$L__BB0_208;
	add.s32 	%r302, %r91, %r382;
	mul.wide.s32 	%rd103, %r302, 4;
	add.s64 	%rd104, %rd3, %rd103;
	ld.global.f32 	%f417, [%rd104+4];
	mul.f32 	%f418, %f132, %f417;
	fma.rn.f32 	%f419, %f133, 0f00000000, %f418;
	mul.f32 	%f420, %f135, %f419;
	st.global.f32 	[%rd104+4], %f420;
$L__BB0_208:
	add.s32 	%r382, %r382, 2;
$L__BB0_209:
	setp.eq.s32 	%p213, %r17, 0;
	@%p213 bra 	$L__BB0_212;
	add.s32 	%r112, %r91, %r382;
	setp.ge.s32 	%p215, %r112, %r8;
	or.pred  	%p216, %p139, %p215;
	@%p216 bra 	$L__BB0_212;
	mul.wide.s32 	%rd105, %r112, 4;
	add.s64 	%rd106, %rd3, %rd105;
	ld.global.f32 	%f421, [%rd106];
	mul.f32 	%f422, %f132, %f421;
	fma.rn.f32 	%f423, %f133, 0f00000000, %f422;
	mul.f32 	%f424, %f135, %f423;
	st.global.f32 	[%rd106], %f424;
$L__BB0_212:
	@%p139 bra 	$L__BB0_214;
	ld.param.u64 	%rd120, [_Z16attention_kernelPKfS0_S0_iiiiiifPfS1_S1__param_11];
	ld.param.u64 	%rd118, [_Z16attention_kernelPKfS0_S0_iiiiiifPfS1_S1__param_10];
	mad.lo.s32 	%r345, %r358, %r120, %r9;
	cvta.to.global.u64 	%rd109, %rd120;
	mul.wide.s32 	%rd110, %r345, 4;
	add.s64 	%rd111, %rd109, %rd110;
	st.global.f32 	[%rd111], %f131;
	cvta.to.global.u64 	%rd112, %rd118;
	add.s64 	%rd113, %rd112, %rd110;
	st.global.f32 	[%rd113], %f134;
$L__BB0_214:
	ld.param.u32 	%r348, [_Z16attention_kernelPKfS0_S0_iiiiiifPfS1_S1__param_6];
	bar.sync 	0;
	add.s32 	%r358, %r358, 1;
	setp.ne.s32 	%p229, %r358, %r348;
	@%p229 bra 	$L__BB0_76;
$L__BB0_215:
	ld.param.u32 	%r346, [_Z16attention_kernelPKfS0_S0_iiiiiifPfS1_S1__param_5];
	add.s32 	%r349, %r349, 1;
	setp.ne.s32 	%p230, %r349, %r346;
	@%p230 bra 	$L__BB0_2;
$L__BB0_216:
	ret;

}


// ===== COMPILED SASS (sm_100) =====

	.target	sm_100

	.elftype	@"ET_EXEC"


//--------------------- .note.nv.tkinfo           --------------------------
	.section	.note.nv.tkinfo,"",@"SHT_NOTE"
	.sectionflags	@"SHF_NOTE_NV_TKINFO"
	.tkinfo
        /*0018*/ 	.word	0x00000002
        /*0030*/ 	.string	""
        /*0030*/ 	.string	"ptxas"
        /*0030*/ 	.string	"Cuda compilation tools, release 13.0, V13.0.88"
        /*0030*/ 	.string	"Build cuda_13.0.r13.0/compiler.36424714_0"
        /*0030*/ 	.string	"-arch sm_100 -m 64 "



//--------------------- .note.nv.cuinfo           --------------------------
	.section	.note.nv.cuinfo,"",@"SHT_NOTE"
	.sectionflags	@"SHF_NOTE_NV_CUINFO"
        /*0018*/ 	.short	0x0002
        /*001a*/ 	.short	0x0064
        /*001c*/ 	.short	0x0082
	.zero		2


//--------------------- .nv.info                  --------------------------
	.section	.nv.info,"",@"SHT_CUDA_INFO"
	.align	4


	//----- nvinfo : EIATTR_REGCOUNT
	.align		4
        /*0000*/ 	.byte	0x04, 0x2f
        /*0002*/ 	.short	(.L_1 - .L_0)
	.align		4
.L_0:
        /*0004*/ 	.word	index@(_Z16attention_kernelPKfS0_S0_iiiiiifPfS1_S1_)
        /*0008*/ 	.word	0x00000020


	//----- nvinfo : EIATTR_FRAME_SIZE
	.align		4
.L_1:
        /*000c*/ 	.byte	0x04, 0x11
        /*000e*/ 	.short	(.L_3 - .L_2)
	.align		4
.L_2:
        /*0010*/ 	.word	index@($__internal_0_$__cuda_sm20_rcp_rn_f32_slowpath)
        /*0014*/ 	.word	0x00000000


	//----- nvinfo : EIATTR_FRAME_SIZE
	.align		4
.L_3:
        /*0018*/ 	.byte	0x04, 0x11
        /*001a*/ 	.short	(.L_5 - .L_4)
	.align		4
.L_4:
        /*001c*/ 	.word	index@(_Z16attention_kernelPKfS0_S0_iiiiiifPfS1_S1_)
        /*0020*/ 	.word	0x00000000


	//----- nvinfo : EIATTR_MIN_STACK_SIZE
	.align		4
.L_5:
        /*0024*/ 	.byte	0x04, 0x12
        /*0026*/ 	.short	(.L_7 - .L_6)
	.align		4
.L_6:
        /*0028*/ 	.word	index@(_Z16attention_kernelPKfS0_S0_iiiiiifPfS1_S1_)
        /*002c*/ 	.word	0x00000000
.L_7:


//--------------------- .nv.compat                --------------------------
	.section	.nv.compat,"",@"SHT_CUDA_COMPAT_INFO"
	.align	4
        /*0000*/ 	.byte	0x02, 0x09, 0x00, 0x00, 0x02, 0x02, 0x01, 0x00, 0x02, 0x05, 0x05, 0x00, 0x03, 0x07, 0x01, 0x01
        /*0010*/ 	.byte	0x02, 0x03, 0x00, 0x00, 0x02, 0x06, 0x01, 0x00, 0x04, 0x0b, 0x08, 0x00, 0x09, 0x00, 0x00, 0x00
        /*0020*/ 	.byte	0x00, 0x00, 0x00, 0x00


//--------------------- .nv.info._Z16attention_kernelPKfS0_S0_iiiiiifPfS1_S1_ --------------------------
	.section	.nv.info._Z16attention_kernelPKfS0_S0_iiiiiifPfS1_S1_,"",@"SHT_CUDA_INFO"
	.sectionflags	@""
	.align	4


	//----- nvinfo : EIATTR_CUDA_API_VERSION
	.align		4
        /*0000*/ 	.byte	0x04, 0x37
        /*0002*/ 	.short	(.L_9 - .L_8)
.L_8:
        /*0004*/ 	.word	0x00000082


	//----- nvinfo : EIATTR_KPARAM_INFO
	.align		4
.L_9:
        /*0008*/ 	.byte	0x04, 0x17
        /*000a*/ 	.short	(.L_11 - .L_10)
.L_10:
        /*000c*/ 	.word	0x00000000
        /*0010*/ 	.short	0x000c
        /*0012*/ 	.short	0x0048
        /*0014*/ 	.byte	0x00, 0xf5, 0x21, 0x00


	//----- nvinfo : EIATTR_KPARAM_INFO
	.align		4
.L_11:
        /*0018*/ 	.byte	0x04, 0x17
        /*001a*/ 	.short	(.L_13 - .L_12)
.L_12:
        /*001c*/ 	.word	0x00000000
        /*0020*/ 	.short	0x000b
        /*0022*/ 	.short	0x0040
        /*0024*/ 	.byte	0x00, 0xf5, 0x21, 0x00


	//----- nvinfo : EIATTR_KPARAM_INFO
	.align		4
.L_13:
        /*0028*/ 	.byte	0x04, 0x17
        /*002a*/ 	.short	(.L_15 - .L_14)
.L_14:
        /*002c*/ 	.word	0x00000000
        /*0030*/ 	.short	0x000a
        /*0032*/ 	.short	0x0038
        /*0034*/ 	.byte	0x00, 0xf5, 0x21, 0x00


	//----- nvinfo : EIATTR_KPARAM_INFO
	.align		4
.L_15:
        /*0038*/ 	.byte	0x04, 0x17
        /*003a*/ 	.short	(.L_17 - .L_16)
.L_16:
        /*003c*/ 	.word	0x00000000
        /*0040*/ 	.short	0x0009
        /*0042*/ 	.short	0x0030
        /*0044*/ 	.byte	0x00, 0xf0, 0x11, 0x00


	//----- nvinfo : EIATTR_KPARAM_INFO
	.align		4
.L_17:
        /*0048*/ 	.byte	0x04, 0x17
        /*004a*/ 	.short	(.L_19 - .L_18)
.L_18:
        /*004c*/ 	.word	0x00000000
        /*0050*/ 	.short	0x0008
        /*0052*/ 	.short	0x002c
        /*0054*/ 	.byte	0x00, 0xf0, 0x11, 0x00


	//----- nvinfo : EIATTR_KPARAM_INFO
	.align		4
.L_19:
        /*0058*/ 	.byte	0x04, 0x17
        /*005a*/ 	.short	(.L_21 - .L_20)
.L_20:
        /*005c*/ 	.word	0x00000000
        /*0060*/ 	.short	0x0007
        /*0062*/ 	.short	0x0028
        /*0064*/ 	.byte	0x00, 0xf0, 0x11, 0x00


	//----- nvinfo : EIATTR_KPARAM_INFO
	.align		4
.L_21:
        /*0068*/ 	.byte	0x04, 0x17
        /*006a*/ 	.short	(.L_23 - .L_22)
.L_22:
        /*006c*/ 	.word	0x00000000
        /*0070*/ 	.short	0x0006
        /*0072*/ 	.short	0x0024
        /*0074*/ 	.byte	0x00, 0xf0, 0x11, 0x00


	//----- nvinfo : EIATTR_KPARAM_INFO
	.align		4
.L_23:
        /*0078*/ 	.byte	0x04, 0x17
        /*007a*/ 	.short	(.L_25 - .L_24)
.L_24:
        /*007c*/ 	.word	0x00000000
        /*0080*/ 	.short	0x0005
        /*0082*/ 	.short	0x0020
        /*0084*/ 	.byte	0x00, 0xf0, 0x11, 0x00


	//----- nvinfo : EIATTR_KPARAM_INFO
	.align		4
.L_25:
        /*0088*/ 	.byte	0x04, 0x17
        /*008a*/ 	.short	(.L_27 - .L_26)
.L_26:
        /*008c*/ 	.word	0x00000000
        /*0090*/ 	.short	0x0004
        /*0092*/ 	.short	0x001c
        /*0094*/ 	.byte	0x00, 0xf0, 0x11, 0x00


	//----- nvinfo : EIATTR_KPARAM_INFO
	.align		4
.L_27:
        /*0098*/ 	.byte	0x04, 0x17
        /*009a*/ 	.short	(.L_29 - .L_28)
.L_28:
        /*009c*/ 	.word	0x00000000
        /*00a0*/ 	.short	0x0003
        /*00a2*/ 	.short	0x0018
        /*00a4*/ 	.byte	0x00, 0xf0, 0x11, 0x00


	//----- nvinfo : EIATTR_KPARAM_INFO
	.align		4
.L_29:
        /*00a8*/ 	.byte	0x04, 0x17
        /*00aa*/ 	.short	(.L_31 - .L_30)
.L_30:
        /*00ac*/ 	.word	0x00000000
        /*00b0*/ 	.short	0x0002
        /*00b2*/ 	.short	0x0010
        /*00b4*/ 	.byte	0x00, 0xf5, 0x21, 0x00


	//----- nvinfo : EIATTR_KPARAM_INFO
	.align		4
.L_31:
        /*00b8*/ 	.byte	0x04, 0x17
        /*00ba*/ 	.short	(.L_33 - .L_32)
.L_32:
        /*00bc*/ 	.word	0x00000000
        /*00c0*/ 	.short	0x0001
        /*00c2*/ 	.short	0x0008
        /*00c4*/ 	.byte	0x00, 0xf5, 0x21, 0x00


	//----- nvinfo : EIATTR_KPARAM_INFO
	.align		4
.L_33:
        /*00c8*/ 	.byte	0x04, 0x17
        /*00ca*/ 	.short	(.L_35 - .L_34)
.L_34:
        /*00cc*/ 	.word	0x00000000
        /*00d0*/ 	.short	0x0000
        /*00d2*/ 	.short	0x0000
        /*00d4*/ 	.byte	0x00, 0xf5, 0x21, 0x00


	//----- nvinfo : EIATTR_SPARSE_MMA_MASK
	.align		4
.L_35:
        /*00d8*/ 	.byte	0x03, 0x50
        /*00da*/ 	.short	0x0000


	//----- nvinfo : EIATTR_MAXREG_COUNT
	.align		4
        /*00dc*/ 	.byte	0x03, 0x1b
        /*00de*/ 	.short	0x00ff


	//----- nvinfo : EIATTR_NUM_BARRIERS
	.align		4
        /*00e0*/ 	.byte	0x02, 0x4c
        /*00e2*/ 	.byte	0x01
	.zero		1


	//----- nvinfo : EIATTR_MERCURY_ISA_VERSION
	.align		4
        /*00e4*/ 	.byte	0x03, 0x5f
        /*00e6*/ 	.short	0x0101


	//----- nvinfo : EIATTR_VRC_CTA_INIT_COUNT
	.align		4
        /*00e8*/ 	.byte	0x02, 0x4a
	.zero		1
	.zero		1


	//----- nvinfo : EIATTR_EXIT_INSTR_OFFSETS
	.align		4
        /*00ec*/ 	.byte	0x04, 0x1c
        /*00ee*/ 	.short	(.L_37 - .L_36)


	//   ....[0]....
.L_36:
        /*00f0*/ 	.word	0x00000070


	//   ....[1]....
        /*00f4*/ 	.word	0x000040e0


	//----- nvinfo : EIATTR_CRS_STACK_SIZE
	.align		4
.L_37:
        /*00f8*/ 	.byte	0x04, 0x1e
        /*00fa*/ 	.short	(.L_39 - .L_38)
.L_38:
        /*00fc*/ 	.word	0x00000000


	//----- nvinfo : EIATTR_CBANK_PARAM_SIZE
	.align		4
.L_39:
        /*0100*/ 	.byte	0x03, 0x19
        /*0102*/ 	.short	0x0050


	//----- nvinfo : EIATTR_PARAM_CBANK
	.align		4
        /*0104*/ 	.byte	0x04, 0x0a
        /*0106*/ 	.short	(.L_41 - .L_40)
	.align		4
.L_40:
        /*0108*/ 	.word	index@(.nv.constant0._Z16attention_kernelPKfS0_S0_iiiiiifPfS1_S1_)
        /*010c*/ 	.short	0x0380
        /*010e*/ 	.short	0x0050


	//----- nvinfo : EIATTR_SW_WAR
	.align		4
.L_41:
        /*0110*/ 	.byte	0x04, 0x36
        /*0112*/ 	.short	(.L_43 - .L_42)
.L_42:
        /*0114*/ 	.word	0x00000008
.L_43:


//--------------------- .nv.callgraph             --------------------------
	.section	.nv.callgraph,"",@"SHT_CUDA_CALLGRAPH"
	.align	4
	.sectionentsize	8
	.align		4
        /*0000*/ 	.word	0x00000000
	.align		4
        /*0004*/ 	.word	0xffffffff
	.align		4
        /*0008*/ 	.word	0x00000000
	.align		4
        /*000c*/ 	.word	0xfffffffe
	.align		4
        /*0010*/ 	.word	0x00000000
	.align		4
        /*0014*/ 	.word	0xfffffffd
	.align		4
        /*0018*/ 	.word	0x00000000
	.align		4
        /*001c*/ 	.word	0xfffffffc


//--------------------- .text._Z16attention_kernelPKfS0_S0_iiiiiifPfS1_S1_ --------------------------
	.section	.text._Z16attention_kernelPKfS0_S0_iiiiiifPfS1_S1_,"ax",@progbits
	.align	128
        .global         _Z16attention_kernelPKfS0_S0_iiiiiifPfS1_S1_
        .type           _Z16attention_kernelPKfS0_S0_iiiiiifPfS1_S1_,@function
        .size           _Z16attention_kernelPKfS0_S0_iiiiiifPfS1_S1_,(.L_x_51 - _Z16attention_kernelPKfS0_S0_iiiiiifPfS1_S1_)
        .other          _Z16attention_kernelPKfS0_S0_iiiiiifPfS1_S1_,@"STO_CUDA_ENTRY STV_DEFAULT"
_Z16attention_kernelPKfS0_S0_iiiiiifPfS1_S1_:
.text._Z16attention_kernelPKfS0_S0_iiiiiifPfS1_S1_:
[----:B------:R-:W-:Y:S08]  /*0000*/  LDC R1, c[0x0][0x37c] ;  /* 0x0000df00ff017b82 */ /* 0x000ff00000000800 */
[----:B------:R-:W0:Y:S01]  /*0010*/  LDC R0, c[0x0][0x3a0] ;  /* 0x0000e800ff007b82 */ /* 0x000e220000000800 */
[----:B------:R-:W1:Y:S01]  /*0020*/  LDCU UR5, c[0x0][0x374] ;  /* 0x00006e80ff0577ac */ /* 0x000e620008000800 */
[----:B------:R-:W2:Y:S06]  /*0030*/  LDCU.64 UR10, c[0x0][0x398] ;  /* 0x00007300ff0a77ac */ /* 0x000eac0008000a00 */
[----:B------:R-:W3:Y:S08]  /*0040*/  S2UR UR7, SR_CTAID.X ;  /* 0x00000000000779c3 */ /* 0x000ef00000002500 */
[----:B------:R-:W4:Y:S01]  /*0050*/  S2UR UR4, SR_CTAID.Y ;  /* 0x00000000000479c3 */ /* 0x000f220000002600 */
[----:B0-----:R-:W-:-:S13]  /*0060*/  ISETP.GE.AND P0, PT, R0, 0x1, PT ;  /* 0x000000010000780c */ /* 0x001fda0003f06270 */
[----:B-1234-:R-:W-:Y:S05]  /*0070*/  @!P0 EXIT ;  /* 0x000000000000894d */ /* 0x01efea0003800000 */
[----:B------:R-:W0:Y:S01]  /*0080*/  S2R R3, SR_CgaCtaId ;  /* 0x0000000000037919 */ /* 0x000e220000008800 */
[----:B------:R-:W1:Y:S01]  /*0090*/  LDC R9, c[0x0][0x3a8] ;  /* 0x0000ea00ff097b82 */ /* 0x000e620000000800 */
[----:B------:R-:W-:Y:S01]  /*00a0*/  MOV R2, 0x400 ;  /* 0x0000040000027802 */ /* 0x000fe20000000f00 */
[----:B------:R-:W-:Y:S01]  /*00b0*/  UIMAD UR7, UR7, UR5, URZ ;  /* 0x00000005070772a4 */ /* 0x000fe2000f8e02ff */
[----:B------:R-:W2:Y:S01]  /*00c0*/  S2R R0, SR_TID.X ;  /* 0x0000000000007919 */ /* 0x000ea20000002100 */
[----:B------:R-:W-:Y:S02]  /*00d0*/  UIMAD UR4, UR4, UR10, URZ ;  /* 0x0000000a040472a4 */ /* 0x000fe4000f8e02ff */
[----:B------:R-:W-:Y:S02]  /*00e0*/  UIADD3 UR14, UPT, UPT, UR11, -0x1, URZ ;  /* 0xffffffff0b0e7890 */ /* 0x000fe4000fffe0ff */
[----:B------:R-:W-:Y:S02]  /*00f0*/  UIMAD UR7, UR7, UR10, UR4 ;  /* 0x0000000a070772a4 */ /* 0x000fe4000f8e0204 */
[----:B------:R-:W-:-:S02]  /*0100*/  ULOP3.LUT UR15, UR11, 0x7, URZ, 0xc0, !UPT ;  /* 0x000000070b0f7892 */ /* 0x000fc4000f8ec0ff */
[----:B------:R-:W-:Y:S02]  /*0110*/  UIMAD UR4, UR7, UR11, URZ ;  /* 0x0000000b070472a4 */ /* 0x000fe4000f8e02ff */
[----:B------:R-:W-:Y:S02]  /*0120*/  ULOP3.LUT UR16, UR11, 0x3, URZ, 0xc0, !UPT ;  /* 0x000000030b107892 */ /* 0x000fe4000f8ec0ff */
[----:B------:R-:W-:Y:S02]  /*0130*/  UIMAD UR9, UR10, UR11, UR4 ;  /* 0x0000000b0a0972a4 */ /* 0x000fe4000f8e0204 */
[----:B------:R-:W-:Y:S02]  /*0140*/  ULOP3.LUT UR8, UR11, 0x7ffffff8, URZ, 0xc0, !UPT ;  /* 0x7ffffff80b087892 */ /* 0x000fe4000f8ec0ff */
[----:B------:R-:W-:Y:S01]  /*0150*/  ULOP3.LUT UR17, UR11, 0x1, URZ, 0xc0, !UPT ;  /* 0x000000010b117892 */ /* 0x000fe2000f8ec0ff */
[----:B------:R-:W3:Y:S01]  /*0160*/  LDCU.64 UR12, c[0x0][0x358] ;  /* 0x00006b00ff0c77ac */ /* 0x000ee20008000a00 */
[C---:B-1----:R-:W-:Y:S01]  /*0170*/  IMAD R11, R9.reuse, UR11, RZ ;  /* 0x0000000b090b7c24 */ /* 0x042fe2000f8e02ff */
[C---:B------:R-:W-:Y:S01]  /*0180*/  LOP3.LUT R4, R9.reuse, 0x7, RZ, 0xc0, !PT ;  /* 0x0000000709047812 */ /* 0x040fe200078ec0ff */
[----:B------:R-:W-:Y:S01]  /*0190*/  UMOV UR4, URZ ;  /* 0x000000ff00047c82 */ /* 0x000fe20008000000 */
[----:B------:R-:W-:-:S02]  /*01a0*/  LOP3.LUT R5, R9, 0x3, RZ, 0xc0, !PT ;  /* 0x0000000309057812 */ /* 0x000fc400078ec0ff */
[----:B------:R-:W-:Y:S02]  /*01b0*/  LOP3.LUT R7, R9, 0x7ffffff8, RZ, 0xc0, !PT ;  /* 0x7ffffff809077812 */ /* 0x000fe400078ec0ff */
[----:B0-----:R-:W-:Y:S02]  /*01c0*/  LEA R2, R3, R2, 0x18 ;  /* 0x0000000203027211 */ /* 0x001fe400078ec0ff */
[----:B------:R-:W-:Y:S02]  /*01d0*/  LOP3.LUT R8, R9, 0x1, RZ, 0xc0, !PT ;  /* 0x0000000109087812 */ /* 0x000fe400078ec0ff */
[----:B------:R-:W-:Y:S01]  /*01e0*/  LEA R2, R11, R2, 0x2 ;  /* 0x000000020b027211 */ /* 0x000fe200078e10ff */
[----:B--2---:R-:W-:Y:S01]  /*01f0*/  VIADD R3, R0, UR7 ;  /* 0x0000000700037c36 */ /* 0x004fe20008000000 */
[----:B------:R-:W-:Y:S02]  /*0200*/  LOP3.LUT R9, R9, 0x7ffffffc, RZ, 0xc0, !PT ;  /* 0x7ffffffc09097812 */ /* 0x000fe400078ec0ff */
[----:B------:R-:W-:-:S05]  /*0210*/  LEA R6, R11, R2, 0x2 ;  /* 0x000000020b067211 */ /* 0x000fca00078e10ff */
[----:B---3--:R-:W-:-:S07]  /*0220*/  IMAD R18, R11, 0x4, R6 ;  /* 0x000000040b127824 */ /* 0x008fce00078e0206 */
.L_x_45:
[----:B0-----:R-:W0:Y:S02]  /*0230*/  LDCU UR5, c[0x0][0x39c] ;  /* 0x00007380ff0577ac */ /* 0x001e240008000800 */
[----:B0-----:R-:W-:-:S09]  /*0240*/  UISETP.GE.AND UP0, UPT, UR5, 0x1, UPT ;  /* 0x000000010500788c */ /* 0x001fd2000bf06270 */
[----:B-12---:R-:W-:Y:S05]  /*0250*/  BRA.U !UP0, `(.L_x_0) ;  /* 0x0000000d089c7547 */ /* 0x006fea000b800000 */
[----:B------:R-:W-:Y:S01]  /*0260*/  UISETP.GE.U32.AND UP1, UPT, UR14, 0x7, UPT ;  /* 0x000000070e00788c */ /* 0x000fe2000bf26070 */
[----:B------:R-:W-:-:S08]  /*0270*/  HFMA2 R19, -RZ, RZ, 0, 0 ;  /* 0x00000000ff137431 */ /* 0x000fd000000001ff */
[----:B------:R-:W-:Y:S05]  /*0280*/  BRA.U !UP1, `(.L_x_1) ;  /* 0x00000005099c7547 */ /* 0x000fea000b800000 */
[----:B------:R-:W0:Y:S01]  /*0290*/  S2R R12, SR_CgaCtaId ;  /* 0x00000000000c7919 */ /* 0x000e220000008800 */
[----:B------:R-:W1:Y:S01]  /*02a0*/  LDC R13, c[0x0][0x3a8] ;  /* 0x0000ea00ff0d7b82 */ /* 0x000e620000000800 */
[----:B------:R-:W-:Y:S01]  /*02b0*/  MOV R11, 0x400 ;  /* 0x00000400000b7802 */ /* 0x000fe20000000f00 */
[C---:B------:R-:W-:Y:S01]  /*02c0*/  IMAD.SHL.U32 R10, R0.reuse, 0x4, RZ ;  /* 0x00000004000a7824 */ /* 0x040fe200078e00ff */
[----:B------:R-:W-:Y:S01]  /*02d0*/  ULOP3.LUT UR8, UR5, 0x7ffffff8, URZ, 0xc0, !UPT ;  /* 0x7ffffff805087892 */ /* 0x000fe2000f8ec0ff */
[----:B------:R-:W-:Y:S01]  /*02e0*/  MOV R19, 0x3 ;  /* 0x0000000300137802 */ /* 0x000fe20000000f00 */
[----:B------:R-:W2:Y:S03]  /*02f0*/  LDCU UR6, c[0x0][0x39c] ;  /* 0x00007380ff0677ac */ /* 0x000ea60008000800 */
[----:B------:R-:W3:Y:S01]  /*0300*/  LDC R14, c[0x0][0x3a8] ;  /* 0x0000ea00ff0e7b82 */ /* 0x000ee20000000800 */
[----:B------:R-:W4:Y:S01]  /*0310*/  LDCU.64 UR20, c[0x0][0x390] ;  /* 0x00007200ff1477ac */ /* 0x000f220008000a00 */
[----:B------:R-:W0:Y:S01]  /*0320*/  LDCU.64 UR18, c[0x0][0x388] ;  /* 0x00007100ff1277ac */ /* 0x000e220008000a00 */
[----:B------:R-:W-:Y:S01]  /*0330*/  UIADD3 UR10, UPT, UPT, -UR8, URZ, URZ ;  /* 0x000000ff080a7290 */ /* 0x000fe2000fffe1ff */
[----:B-1----:R-:W-:Y:S01]  /*0340*/  IMAD R3, R13, UR4, R3 ;  /* 0x000000040d037c24 */ /* 0x002fe2000f8e0203 */
[----:B------:R-:W-:-:S03]  /*0350*/  ISETP.GE.AND P0, PT, R0, R13, PT ;  /* 0x0000000d0000720c */ /* 0x000fc60003f06270 */
[----:B------:R-:W-:Y:S01]  /*0360*/  IMAD R15, R3, UR5, RZ ;  /* 0x00000005030f7c24 */ /* 0x000fe2000f8e02ff */
[----:B0-----:R-:W-:Y:S02]  /*0370*/  LEA R12, R12, R11, 0x18 ;  /* 0x0000000b0c0c7211 */ /* 0x001fe400078ec0ff */
[C---:B------:R-:W-:Y:S01]  /*0380*/  LEA R11, R13.reuse, R10, 0x3 ;  /* 0x0000000a0d0b7211 */ /* 0x040fe200078e18ff */
[----:B------:R-:W-:-:S04]  /*0390*/  IMAD R10, R13, 0x4, R10 ;  /* 0x000000040d0a7824 */ /* 0x000fc800078e020a */
[--C-:B------:R-:W-:Y:S02]  /*03a0*/  IMAD R10, R10, UR5, R12.reuse ;  /* 0x000000050a0a7c24 */ /* 0x100fe4000f8e020c */
[----:B------:R-:W-:-:S03]  /*03b0*/  IMAD R11, R11, UR5, R12 ;  /* 0x000000050b0b7c24 */ /* 0x000fc6000f8e020c */
[----:B------:R-:W-:Y:S01]  /*03c0*/  IADD3 R16, PT, PT, R10, 0x10, RZ ;  /* 0x000000100a107810 */ /* 0x000fe20007ffe0ff */
[----:B--234-:R-:W-:-:S07]  /*03d0*/  VIADD R17, R11, 0x10 ;  /* 0x000000100b117836 */ /* 0x01cfce0000000000 */
.L_x_2:
[----:B------:R-:W-:Y:S02]  /*03e0*/  ISETP.LT.AND P1, PT, R15, UR9, !P0 ;  /* 0x000000090f007c0c */ /* 0x000fe4000c721270 */
[----:B------:R-:W-:-:S11]  /*03f0*/  CS2R R20, SRZ ;  /* 0x0000000000147805 */ /* 0x000fd6000001ff00 */
[----:B------:R-:W0:Y:S01]  /*0400*/  @P1 LDC.64 R10, c[0x0][0x388] ;  /* 0x0000e200ff0a1b82 */ /* 0x000e220000000a00 */
[----:B------:R-:W-:Y:S02]  /*0410*/  VIADD R3, R0, UR7 ;  /* 0x0000000700037c36 */ /* 0x000fe40008000000 */
[----:B0-----:R-:W-:-:S05]  /*0420*/  @P1 IMAD.WIDE R12, R15, 0x4, R10 ;  /* 0x000000040f0c1825 */ /* 0x001fca00078e020a */
[----:B------:R-:W0:Y:S01]  /*0430*/  @P1 LDC.64 R10, c[0x0][0x390] ;  /* 0x0000e400ff0a1b82 */ /* 0x000e220000000a00 */
[----:B------:R-:W-:Y:S01]  /*0440*/  IMAD R22, R14, UR4, R3 ;  /* 0x000000040e167c24 */ /* 0x000fe2000f8e0203 */
[----:B------:R-:W-:Y:S01]  /*0450*/  UMOV UR5, UR6 ;  /* 0x0000000600057c82 */ /* 0x000fe20008000000 */
[----:B------:R1:W2:Y:S02]  /*0460*/  @P1 LDG.E R21, desc[UR12][R12.64] ;  /* 0x0000000c0c151981 */ /* 0x0002a4000c1e1900 */
[----:B------:R-:W-:Y:S01]  /*0470*/  IMAD R25, R22, UR5, RZ ;  /* 0x0000000516197c24 */ /* 0x000fe2000f8e02ff */
[----:B------:R-:W-:-:S04]  /*0480*/  IADD3 R22, PT, PT, R19, -0x3, RZ ;  /* 0xfffffffd13167810 */ /* 0x000fc80007ffe0ff */
[----:B------:R-:W-:Y:S01]  /*0490*/  SHF.R.S32.HI R23, RZ, 0x1f, R25 ;  /* 0x0000001fff177819 */ /* 0x000fe20000011419 */
[C---:B-1----:R-:W-:Y:S02]  /*04a0*/  VIADD R12, R15.reuse, 0x1 ;  /* 0x000000010f0c7836 */ /* 0x042fe40000000000 */
[----:B0-----:R-:W-:-:S05]  /*04b0*/  @P1 IMAD.WIDE R10, R15, 0x4, R10 ;  /* 0x000000040f0a1825 */ /* 0x001fca00078e020a */
[----:B------:R0:W3:Y:S01]  /*04c0*/  @P1 LDG.E R20, desc[UR12][R10.64] ;  /* 0x0000000c0a141981 */ /* 0x0000e2000c1e1900 */
[----:B------:R-:W-:Y:S02]  /*04d0*/  IADD3 R24, P1, PT, R25, R22, RZ ;  /* 0x0000001619187210 */ /* 0x000fe40007f3e0ff */
[----:B------:R-:W-:Y:S02]  /*04e0*/  CS2R R26, SRZ ;  /* 0x00000000001a7805 */ /* 0x000fe4000001ff00 */
[----:B------:R-:W-:Y:S02]  /*04f0*/  IADD3 R13, PT, PT, R15, 0x2, RZ ;  /* 0x000000020f0d7810 */ /* 0x000fe40007ffe0ff */
[----:B------:R-:W-:Y:S01]  /*0500*/  ISETP.LT.AND P3, PT, R12, UR9, !P0 ;  /* 0x000000090c007c0c */ /* 0x000fe2000c761270 */
[----:B------:R-:W-:Y:S01]  /*0510*/  IMAD.SHL.U32 R12, R24, 0x4, RZ ;  /* 0x00000004180c7824 */ /* 0x000fe200078e00ff */
[----:B------:R-:W-:Y:S02]  /*0520*/  LEA.HI.X.SX32 R23, R22, R23, 0x1, P1 ;  /* 0x0000001716177211 */ /* 0x000fe400008f0eff */
[----:B------:R-:W-:-:S02]  /*0530*/  ISETP.LT.AND P4, PT, R13, UR9, !P0 ;  /* 0x000000090d007c0c */ /* 0x000fc4000c781270 */
[----:B------:R-:W-:Y:S02]  /*0540*/  SHF.L.U64.HI R23, R24, 0x2, R23 ;  /* 0x0000000218177819 */ /* 0x000fe40000010217 */
[----:B------:R-:W-:Y:S02]  /*0550*/  CS2R R24, SRZ ;  /* 0x0000000000187805 */ /* 0x000fe4000001ff00 */
[----:B------:R-:W-:Y:S02]  /*0560*/  IADD3 R13, PT, PT, R15, 0x3, RZ ;  /* 0x000000030f0d7810 */ /* 0x000fe40007ffe0ff */
[C---:B0-----:R-:W-:Y:S02]  /*0570*/  IADD3 R10, P1, PT, R12.reuse, UR18, RZ ;  /* 0x000000120c0a7c10 */ /* 0x041fe4000ff3e0ff */
[----:B------:R-:W-:Y:S02]  /*0580*/  IADD3 R12, P2, PT, R12, UR20, RZ ;  /* 0x000000140c0c7c10 */ /* 0x000fe4000ff5e0ff */
[----:B------:R-:W-:-:S02]  /*0590*/  ISETP.LT.AND P5, PT, R13, UR9, !P0 ;  /* 0x000000090d007c0c */ /* 0x000fc4000c7a1270 */
[C---:B------:R-:W-:Y:S02]  /*05a0*/  IADD3.X R11, PT, PT, R23.reuse, UR19, RZ, P1, !PT ;  /* 0x00000013170b7c10 */ /* 0x040fe40008ffe4ff */
[----:B------:R-:W-:Y:S02]  /*05b0*/  IADD3.X R13, PT, PT, R23, UR21, RZ, P2, !PT ;  /* 0x00000015170d7c10 */ /* 0x000fe400097fe4ff */
[----:B------:R-:W-:Y:S01]  /*05c0*/  CS2R R22, SRZ ;  /* 0x0000000000167805 */ /* 0x000fe2000001ff00 */
[----:B------:R-:W4:Y:S04]  /*05d0*/  @P3 LDG.E R27, desc[UR12][R10.64+0x4] ;  /* 0x0000040c0a1b3981 */ /* 0x000f28000c1e1900 */
[----:B------:R-:W5:Y:S04]  /*05e0*/  @P3 LDG.E R26, desc[UR12][R12.64+0x4] ;  /* 0x0000040c0c1a3981 */ /* 0x000f68000c1e1900 */
[----:B------:R-:W5:Y:S04]  /*05f0*/  @P4 LDG.E R25, desc[UR12][R10.64+0x8] ;  /* 0x0000080c0a194981 */ /* 0x000f68000c1e1900 */
[----:B------:R-:W5:Y:S01]  /*0600*/  @P4 LDG.E R22, desc[UR12][R12.64+0x8] ;  /* 0x0000080c0c164981 */ /* 0x000f62000c1e1900 */
[----:B------:R-:W-:-:S03]  /*0610*/  VIADD R28, R15, 0x4 ;  /* 0x000000040f1c7836 */ /* 0x000fc60000000000 */
[----:B------:R-:W5:Y:S02]  /*0620*/  @P5 LDG.E R23, desc[UR12][R10.64+0xc] ;  /* 0x00000c0c0a175981 */ /* 0x000f64000c1e1900 */
[----:B------:R-:W-:Y:S02]  /*0630*/  ISETP.LT.AND P1, PT, R28, UR9, !P0 ;  /* 0x000000091c007c0c */ /* 0x000fe4000c721270 */
[----:B------:R-:W-:Y:S01]  /*0640*/  IADD3 R28, PT, PT, R15, 0x5, RZ ;  /* 0x000000050f1c7810 */ /* 0x000fe20007ffe0ff */
[----:B------:R-:W5:Y:S03]  /*0650*/  @P5 LDG.E R24, desc[UR12][R12.64+0xc] ;  /* 0x00000c0c0c185981 */ /* 0x000f66000c1e1900 */
[----:B------:R-:W-:Y:S02]  /*0660*/  ISETP.LT.AND P2, PT, R28, UR9, !P0 ;  /* 0x000000091c007c0c */ /* 0x000fe4000c741270 */
[----:B------:R-:W-:-:S06]  /*0670*/  CS2R R28, SRZ ;  /* 0x00000000001c7805 */ /* 0x000fcc000001ff00 */
[----:B------:R-:W5:Y:S04]  /*0680*/  @P1 LDG.E R28, desc[UR12][R10.64+0x10] ;  /* 0x0000100c0a1c1981 */ /* 0x000f68000c1e1900 */
[----:B--2---:R0:W-:Y:S02]  /*0690*/  STS [R16+-0x10], R21 ;  /* 0xfffff01510007388 */ /* 0x0041e40000000800 */
[----:B0-----:R-:W-:-:S05]  /*06a0*/  VIADD R21, R15, 0x6 ;  /* 0x000000060f157836 */ /* 0x001fca0000000000 */
[----:B------:R-:W-:Y:S02]  /*06b0*/  ISETP.LT.AND P3, PT, R21, UR9, !P0 ;  /* 0x0000000915007c0c */ /* 0x000fe4000c761270 */
[----:B------:R-:W-:-:S04]  /*06c0*/  IADD3 R21, PT, PT, R15, 0x7, RZ ;  /* 0x000000070f157810 */ /* 0x000fc80007ffe0ff */
[----:B------:R-:W-:Y:S01]  /*06d0*/  ISETP.LT.AND P4, PT, R21, UR9, !P0 ;  /* 0x0000000915007c0c */ /* 0x000fe2000c781270 */
[----:B---3--:R0:W-:Y:S06]  /*06e0*/  STS [R17+-0x10], R20 ;  /* 0xfffff01411007388 */ /* 0x0081ec0000000800 */
[----:B------:R-:W2:Y:S01]  /*06f0*/  @P3 LDG.E R29, desc[UR12][R10.64+0x18] ;  /* 0x0000180c0a1d3981 */ /* 0x000ea2000c1e1900 */
[----:B0-----:R-:W-:-:S06]  /*0700*/  CS2R R20, SRZ ;  /* 0x0000000000147805 */ /* 0x001fcc000001ff00 */
[----:B------:R-:W3:Y:S04]  /*0710*/  @P2 LDG.E R20, desc[UR12][R10.64+0x14] ;  /* 0x0000140c0a142981 */ /* 0x000ee8000c1e1900 */
[----:B------:R-:W2:Y:S04]  /*0720*/  @P4 LDG.E R21, desc[UR12][R10.64+0x1c] ;  /* 0x00001c0c0a154981 */ /* 0x000ea8000c1e1900 */
[----:B----4-:R-:W-:Y:S04]  /*0730*/  STS [R16+-0xc], R27 ;  /* 0xfffff41b10007388 */ /* 0x010fe80000000800 */
[----:B-----5:R0:W-:Y:S04]  /*0740*/  STS [R17+-0xc], R26 ;  /* 0xfffff41a11007388 */ /* 0x0201e80000000800 */
[----:B------:R1:W-:Y:S04]  /*0750*/  STS [R16+-0x8], R25 ;  /* 0xfffff81910007388 */ /* 0x0003e80000000800 */
[----:B------:R4:W-:Y:S01]  /*0760*/  STS [R17+-0x8], R22 ;  /* 0xfffff81611007388 */ /* 0x0009e20000000800 */
[----:B0-----:R-:W-:Y:S01]  /*0770*/  CS2R R26, SRZ ;  /* 0x00000000001a7805 */ /* 0x001fe2000001ff00 */
[----:B-1----:R-:W-:-:S05]  /*0780*/  IMAD.MOV.U32 R25, RZ, RZ, RZ ;  /* 0x000000ffff197224 */ /* 0x002fca00078e00ff */
[----:B------:R-:W5:Y:S01]  /*0790*/  @P1 LDG.E R26, desc[UR12][R12.64+0x10] ;  /* 0x0000100c0c1a1981 */ /* 0x000f62000c1e1900 */
[----:B----4-:R-:W-:-:S03]  /*07a0*/  HFMA2 R22, -RZ, RZ, 0, 0 ;  /* 0x00000000ff167431 */ /* 0x010fc600000001ff */
[----:B------:R-:W4:Y:S04]  /*07b0*/  @P2 LDG.E R25, desc[UR12][R12.64+0x14] ;  /* 0x0000140c0c192981 */ /* 0x000f28000c1e1900 */
[----:B------:R-:W2:Y:S04]  /*07c0*/  @P3 LDG.E R27, desc[UR12][R12.64+0x18] ;  /* 0x0000180c0c1b3981 */ /* 0x000ea8000c1e1900 */
[----:B------:R-:W2:Y:S01]  /*07d0*/  @P4 LDG.E R22, desc[UR12][R12.64+0x1c] ;  /* 0x00001c0c0c164981 */ /* 0x000ea2000c1e1900 */
[----:B------:R-:W-:-:S03]  /*07e0*/  UIADD3 UR10, UPT, UPT, UR10, 0x8, URZ ;  /* 0x000000080a0a7890 */ /* 0x000fc6000fffe0ff */
[----:B------:R-:W-:Y:S01]  /*07f0*/  STS [R16+-0x4], R23 ;  /* 0xfffffc1710007388 */ /* 0x000fe20000000800 */
[----:B------:R-:W-:-:S03]  /*0800*/  UISETP.NE.AND UP1, UPT, UR10, URZ, UPT ;  /* 0x000000ff0a00728c */ /* 0x000fc6000bf25270 */
[----:B------:R-:W-:Y:S04]  /*0810*/  STS [R17+-0x4], R24 ;  /* 0xfffffc1811007388 */ /* 0x000fe80000000800 */
[----:B------:R-:W-:Y:S01]  /*0820*/  STS [R16], R28 ;  /* 0x0000001c10007388 */ /* 0x000fe20000000800 */
[----:B------:R-:W-:Y:S01]  /*0830*/  VIADD R19, R19, 0x8 ;  /* 0x0000000813137836 */ /* 0x000fe20000000000 */
[----:B------:R-:W-:Y:S02]  /*0840*/  IADD3 R15, PT, PT, R15, 0x8, RZ ;  /* 0x000000080f0f7810 */ /* 0x000fe40007ffe0ff */
[----:B-----5:R-:W-:Y:S04]  /*0850*/  STS [R17], R26 ;  /* 0x0000001a11007388 */ /* 0x020fe80000000800 */
[----:B---3--:R-:W-:Y:S04]  /*0860*/  STS [R16+0x4], R20 ;  /* 0x0000041410007388 */ /* 0x008fe80000000800 */
[----:B----4-:R-:W-:Y:S04]  /*0870*/  STS [R17+0x4], R25 ;  /* 0x0000041911007388 */ /* 0x010fe80000000800 */
[----:B--2---:R-:W-:Y:S04]  /*0880*/  STS [R16+0x8], R29 ;  /* 0x0000081d10007388 */ /* 0x004fe80000000800 */
[----:B------:R-:W-:Y:S04]  /*0890*/  STS [R17+0x8], R27 ;  /* 0x0000081b11007388 */ /* 0x000fe80000000800 */
[----:B------:R0:W-:Y:S04]  /*08a0*/  STS [R16+0xc], R21 ;  /* 0x00000c1510007388 */ /* 0x0001e80000000800 */
[----:B------:R1:W-:Y:S01]  /*08b0*/  STS [R17+0xc], R22 ;  /* 0x00000c1611007388 */ /* 0x0003e20000000800 */
[----:B0-----:R-:W-:Y:S01]  /*08c0*/  VIADD R16, R16, 0x20 ;  /* 0x0000002010107836 */ /* 0x001fe20000000000 */
[----:B-1----:R-:W-:Y:S01]  /*08d0*/  IADD3 R17, PT, PT, R17, 0x20, RZ ;  /* 0x0000002011117810 */ /* 0x002fe20007ffe0ff */
[----:B------:R-:W-:Y:S06]  /*08e0*/  BRA.U UP1, `(.L_x_2) ;  /* 0xfffffff901bc7547 */ /* 0x000fec000b83ffff */
[----:B------:R-:W-:-:S07]  /*08f0*/  IMAD.U32 R19, RZ, RZ, UR8 ;  /* 0x00000008ff137e24 */ /* 0x000fce000f8e00ff */
.L_x_1:
[----:B------:R-:W-:-:S09]  /*0900*/  UISETP.NE.AND UP1, UPT, UR15, URZ, UPT ;  /* 0x000000ff0f00728c */ /* 0x000fd2000bf25270 */
[----:B------:R-:W-:Y:S05]  /*0910*/  BRA.U !UP1, `(.L_x_0) ;  /* 0x0000000509ec7547 */ /* 0x000fea000b800000 */
[----:B------:R-:W-:Y:S02]  /*0920*/  UIADD3 UR6, UPT, UPT, UR15, -0x1, URZ ;  /* 0xffffffff0f067890 */ /* 0x000fe4000fffe0ff */
[----:B------:R-:W-:Y:S02]  /*0930*/  UISETP.NE.AND UP2, UPT, UR16, URZ, UPT ;  /* 0x000000ff1000728c */ /* 0x000fe4000bf45270 */
[----:B------:R-:W-:-:S09]  /*0940*/  UISETP.GE.U32.AND UP1, UPT, UR6, 0x3, UPT ;  /* 0x000000030600788c */ /* 0x000fd2000bf26070 */
[----:B------:R-:W-:Y:S05]  /*0950*/  BRA.U !UP1, `(.L_x_3) ;  /* 0x0000000109e47547 */ /* 0x000fea000b800000 */
[----:B------:R-:W0:Y:S01]  /*0960*/  LDC R10, c[0x0][0x3a8] ;  /* 0x0000ea00ff0a7b82 */ /* 0x000e220000000800 */
[----:B------:R-:W-:Y:S01]  /*0970*/  IADD3 R3, PT, PT, R0, UR7, RZ ;  /* 0x0000000700037c10 */ /* 0x000fe2000fffe0ff */
[----:B------:R-:W1:Y:S04]  /*0980*/  LDCU.64 UR10, c[0x0][0x390] ;  /* 0x00007200ff0a77ac */ /* 0x000e680008000a00 */
[----:B0-----:R-:W-:Y:S01]  /*0990*/  IMAD R20, R10, UR4, R3 ;  /* 0x000000040a147c24 */ /* 0x001fe2000f8e0203 */
[----:B------:R-:W-:-:S03]  /*09a0*/  ISETP.GE.AND P0, PT, R0, R10, PT ;  /* 0x0000000a0000720c */ /* 0x000fc60003f06270 */
[C---:B------:R-:W-:Y:S02]  /*09b0*/  IMAD R23, R20.reuse, UR5, R19 ;  /* 0x0000000514177c24 */ /* 0x040fe4000f8e0213 */
[----:B------:R-:W-:Y:S01]  /*09c0*/  IMAD R22, R20, UR5, RZ ;  /* 0x0000000514167c24 */ /* 0x000fe2000f8e02ff */
[----:B------:R-:W-:Y:S01]  /*09d0*/  MOV R20, RZ ;  /* 0x000000ff00147202 */ /* 0x000fe20000000f00 */
[C---:B------:R-:W-:Y:S01]  /*09e0*/  VIADD R10, R23.reuse, 0x1 ;  /* 0x00000001170a7836 */ /* 0x040fe20000000000 */
[C---:B------:R-:W-:Y:S02]  /*09f0*/  ISETP.LT.AND P3, PT, R23.reuse, UR9, !P0 ;  /* 0x0000000917007c0c */ /* 0x040fe4000c761270 */
[C---:B------:R-:W-:Y:S02]  /*0a00*/  IADD3 R11, PT, PT, R23.reuse, 0x2, RZ ;  /* 0x00000002170b7810 */ /* 0x040fe40007ffe0ff */
[----:B------:R-:W-:Y:S01]  /*0a10*/  ISETP.LT.AND P2, PT, R10, UR9, !P0 ;  /* 0x000000090a007c0c */ /* 0x000fe2000c741270 */
[----:B------:R-:W-:Y:S01]  /*0a20*/  VIADD R10, R23, 0x3 ;  /* 0x00000003170a7836 */ /* 0x000fe20000000000 */
[----:B------:R-:W-:-:S02]  /*0a30*/  ISETP.LT.AND P1, PT, R11, UR9, !P0 ;  /* 0x000000090b007c0c */ /* 0x000fc4000c721270 */
[----:B------:R-:W-:Y:S02]  /*0a40*/  IADD3 R21, P4, PT, R19, R22, RZ ;  /* 0x0000001613157210 */ /* 0x000fe40007f9e0ff */
[----:B------:R-:W-:-:S03]  /*0a50*/  ISETP.LT.AND P0, PT, R10, UR9, !P0 ;  /* 0x000000090a007c0c */ /* 0x000fc6000c701270 */
[----:B------:R-:W0:Y:S08]  /*0a60*/  @P3 LDC.64 R24, c[0x0][0x388] ;  /* 0x0000e200ff183b82 */ /* 0x000e300000000a00 */
[----:B------:R-:W2:Y:S08]  /*0a70*/  @P3 LDC.64 R16, c[0x0][0x390] ;  /* 0x0000e400ff103b82 */ /* 0x000eb00000000a00 */
[----:B------:R-:W3:Y:S08]  /*0a80*/  @P2 LDC.64 R10, c[0x0][0x388] ;  /* 0x0000e200ff0a2b82 */ /* 0x000ef00000000a00 */
[----:B------:R-:W4:Y:S01]  /*0a90*/  @P1 LDC.64 R12, c[0x0][0x388] ;  /* 0x0000e200ff0c1b82 */ /* 0x000f220000000a00 */
[----:B0-----:R-:W-:Y:S01]  /*0aa0*/  @P3 IMAD.WIDE R24, R23, 0x4, R24 ;  /* 0x0000000417183825 */ /* 0x001fe200078e0218 */
[----:B------:R-:W-:-:S04]  /*0ab0*/  LEA.HI.X.SX32 R22, R22, RZ, 0x1, P4 ;  /* 0x000000ff16167211 */ /* 0x000fc800020f0eff */
[----:B------:R1:W5:Y:S02]  /*0ac0*/  @P3 LDG.E R20, desc[UR12][R24.64] ;  /* 0x0000000c18143981 */ /* 0x000364000c1e1900 */
[----:B------:R-:W0:Y:S01]  /*0ad0*/  @P0 LDC.64 R14, c[0x0][0x388] ;  /* 0x0000e200ff0e0b82 */ /* 0x000e220000000a00 */
[----:B--2---:R-:W-:-:S04]  /*0ae0*/  @P3 IMAD.WIDE R16, R23, 0x4, R16 ;  /* 0x0000000417103825 */ /* 0x004fc800078e0210 */
[----:B------:R-:W-:Y:S01]  /*0af0*/  IMAD.MOV.U32 R23, RZ, RZ, RZ ;  /* 0x000000ffff177224 */ /* 0x000fe200078e00ff */
[----:B---3--:R-:W-:-:S05]  /*0b00*/  @P2 LEA R10, P4, R21, R10, 0x2 ;  /* 0x0000000a150a2211 */ /* 0x008fca00078810ff */
[----:B------:R2:W3:Y:S01]  /*0b10*/  @P3 LDG.E R23, desc[UR12][R16.64] ;  /* 0x0000000c10173981 */ /* 0x0004e2000c1e1900 */
[C-C-:B------:R-:W-:Y:S02]  /*0b20*/  @P2 LEA.HI.X R11, R21.reuse, R11, R22.reuse, 0x2, P4 ;  /* 0x0000000b150b2211 */ /* 0x140fe400020f1416 */
[C---:B-1----:R-:W-:Y:S02]  /*0b30*/  LEA R24, P3, R21.reuse, UR10, 0x2 ;  /* 0x0000000a15187c11 */ /* 0x042fe4000f8610ff */
[C---:B----4-:R-:W-:Y:S02]  /*0b40*/  @P1 LEA R12, P5, R21.reuse, R12, 0x2 ;  /* 0x0000000c150c1211 */ /* 0x050fe400078a10ff */
[C-C-:B------:R-:W-:Y:S02]  /*0b50*/  LEA.HI.X R25, R21.reuse, UR11, R22.reuse, 0x2, P3 ;  /* 0x0000000b15197c11 */ /* 0x140fe400098f1416 */
[C---:B------:R-:W-:Y:S02]  /*0b60*/  @P1 LEA.HI.X R13, R21.reuse, R13, R22, 0x2, P5 ;  /* 0x0000000d150d1211 */ /* 0x040fe400028f1416 */
[----:B0-----:R-:W-:-:S04]  /*0b70*/  @P0 LEA R14, P4, R21, R14, 0x2 ;  /* 0x0000000e150e0211 */ /* 0x001fc800078810ff */
[----:B------:R-:W-:Y:S01]  /*0b80*/  @P0 LEA.HI.X R15, R21, R15, R22, 0x2, P4 ;  /* 0x0000000f150f0211 */ /* 0x000fe200020f1416 */
[----:B------:R-:W-:Y:S01]  /*0b90*/  HFMA2 R21, -RZ, RZ, 0, 0 ;  /* 0x00000000ff157431 */ /* 0x000fe200000001ff */
[----:B------:R-:W-:Y:S01]  /*0ba0*/  CS2R R26, SRZ ;  /* 0x00000000001a7805 */ /* 0x000fe2000001ff00 */
[----:B------:R-:W-:Y:S01]  /*0bb0*/  IMAD.MOV.U32 R22, RZ, RZ, RZ ;  /* 0x000000ffff167224 */ /* 0x000fe200078e00ff */
[----:B--2---:R-:W-:-:S04]  /*0bc0*/  CS2R R16, SRZ ;  /* 0x0000000000107805 */ /* 0x004fc8000001ff00 */
[----:B------:R0:W2:Y:S04]  /*0bd0*/  @P2 LDG.E R26, desc[UR12][R10.64+0x4] ;  /* 0x0000040c0a1a2981 */ /* 0x0000a8000c1e1900 */
[----:B------:R-:W4:Y:S04]  /*0be0*/  @P2 LDG.E R21, desc[UR12][R24.64+0x4] ;  /* 0x0000040c18152981 */ /* 0x000f28000c1e1900 */
[----:B------:R1:W4:Y:S04]  /*0bf0*/  @P1 LDG.E R27, desc[UR12][R12.64+0x8] ;  /* 0x0000080c0c1b1981 */ /* 0x000328000c1e1900 */
[----:B------:R-:W4:Y:S04]  /*0c00*/  @P1 LDG.E R22, desc[UR12][R24.64+0x8] ;  /* 0x0000080c18161981 */ /* 0x000f28000c1e1900 */
[----:B------:R-:W4:Y:S04]  /*0c10*/  @P0 LDG.E R16, desc[UR12][R14.64+0xc] ;  /* 0x00000c0c0e100981 */ /* 0x000f28000c1e1900 */
[----:B------:R-:W4:Y:S01]  /*0c20*/  @P0 LDG.E R17, desc[UR12][R24.64+0xc] ;  /* 0x00000c0c18110981 */ /* 0x000f22000c1e1900 */
[----:B0-----:R-:W-:-:S05]  /*0c30*/  IMAD R11, R0, UR5, R19 ;  /* 0x00000005000b7c24 */ /* 0x001fca000f8e0213 */
[C---:B-1----:R-:W-:Y:S02]  /*0c40*/  LEA R13, R11.reuse, R2, 0x2 ;  /* 0x000000020b0d7211 */ /* 0x042fe400078e10ff */
[----:B------:R-:W-:Y:S01]  /*0c50*/  LEA R10, R11, R6, 0x2 ;  /* 0x000000060b0a7211 */ /* 0x000fe200078e10ff */
[----:B------:R-:W-:Y:S02]  /*0c60*/  VIADD R19, R19, 0x4 ;  /* 0x0000000413137836 */ /* 0x000fe40000000000 */
[----:B-----5:R0:W-:Y:S04]  /*0c70*/  STS [R13], R20 ;  /* 0x000000140d007388 */ /* 0x0201e80000000800 */
[----:B---3--:R0:W-:Y:S04]  /*0c80*/  STS [R10], R23 ;  /* 0x000000170a007388 */ /* 0x0081e80000000800 */
[----:B--2---:R0:W-:Y:S04]  /*0c90*/  STS [R13+0x4], R26 ;  /* 0x0000041a0d007388 */ /* 0x0041e80000000800 */
[----:B----4-:R0:W-:Y:S04]  /*0ca0*/  STS [R10+0x4], R21 ;  /* 0x000004150a007388 */ /* 0x0101e80000000800 */
[----:B------:R0:W-:Y:S04]  /*0cb0*/  STS [R13+0x8], R27 ;  /* 0x0000081b0d007388 */ /* 0x0001e80000000800 */
[----:B------:R0:W-:Y:S04]  /*0cc0*/  STS [R10+0x8], R22 ;  /* 0x000008160a007388 */ /* 0x0001e80000000800 */
[----:B------:R0:W-:Y:S04]  /*0cd0*/  STS [R13+0xc], R16 ;  /* 0x00000c100d007388 */ /* 0x0001e80000000800 */
[----:B------:R0:W-:Y:S02]  /*0ce0*/  STS [R10+0xc], R17 ;  /* 0x00000c110a007388 */ /* 0x0001e40000000800 */
.L_x_3:
[----:B------:R-:W-:Y:S05]  /*0cf0*/  BRA.U !UP2, `(.L_x_0) ;  /* 0x000000010af47547 */ /* 0x000fea000b800000 */
[----:B0-----:R-:W0:Y:S01]  /*0d00*/  LDC R21, c[0x0][0x3a8] ;  /* 0x0000ea00ff157b82 */ /* 0x001e220000000800 */
[----:B------:R-:W-:Y:S01]  /*0d10*/  UISETP.NE.AND UP1, UPT, UR16, 0x1, UPT ;  /* 0x000000011000788c */ /* 0x000fe2000bf25270 */
[----:B------:R-:W-:Y:S01]  /*0d20*/  IADD3 R3, PT, PT, R0, UR7, RZ ;  /* 0x0000000700037c10 */ /* 0x000fe2000fffe0ff */
[----:B------:R-:W-:-:S04]  /*0d30*/  UISETP.NE.AND UP2, UPT, UR17, URZ, UPT ;  /* 0x000000ff1100728c */ /* 0x000fc8000bf45270 */
[----:B0-----:R-:W-:-:S04]  /*0d40*/  IMAD R20, R21, UR4, R3 ;  /* 0x0000000415147c24 */ /* 0x001fc8000f8e0203 */
[----:B------:R-:W-:Y:S01]  /*0d50*/  IMAD R20, R20, UR5, RZ ;  /* 0x0000000514147c24 */ /* 0x000fe2000f8e02ff */
[----:B------:R-:W-:Y:S06]  /*0d60*/  BRA.U !UP1, `(.L_x_4) ;  /* 0x0000000109947547 */ /* 0x000fec000b800000 */
[----:B------:R-:W-:Y:S02]  /*0d70*/  IADD3 R23, PT, PT, R19, R20, RZ ;  /* 0x0000001413177210 */ /* 0x000fe40007ffe0ff */
[----:B------:R-:W-:Y:S02]  /*0d80*/  ISETP.GE.AND P0, PT, R0, R21, PT ;  /* 0x000000150000720c */ /* 0x000fe40003f06270 */
[----:B------:R-:W-:Y:S01]  /*0d90*/  MOV R22, RZ ;  /* 0x000000ff00167202 */ /* 0x000fe20000000f00 */
[C---:B------:R-:W-:Y:S01]  /*0da0*/  VIADD R10, R23.reuse, 0x1 ;  /* 0x00000001170a7836 */ /* 0x040fe20000000000 */
[----:B------:R-:W-:-:S04]  /*0db0*/  ISETP.LT.AND P2, PT, R23, UR9, !P0 ;  /* 0x0000000917007c0c */ /* 0x000fc8000c741270 */
[----:B------:R-:W-:-:S09]  /*0dc0*/  ISETP.LT.AND P0, PT, R10, UR9, !P0 ;  /* 0x000000090a007c0c */ /* 0x000fd2000c701270 */
[----:B------:R-:W0:Y:S04]  /*0dd0*/  @P2 LDC.64 R16, c[0x0][0x388] ;  /* 0x0000e200ff102b82 */ /* 0x000e280000000a00 */
[----:B------:R-:W-:Y:S02]  /*0de0*/  @P0 SHF.R.S32.HI R25, RZ, 0x1f, R19 ;  /* 0x0000001fff190819 */ /* 0x000fe40000011413 */
[----:B------:R-:W-:Y:S02]  /*0df0*/  @P0 IADD3 R24, P1, PT, R19, R20, RZ ;  /* 0x0000001413180210 */ /* 0x000fe40007f3e0ff */
[----:B------:R-:W1:Y:S08]  /*0e00*/  @P0 LDC.64 R10, c[0x0][0x388] ;  /* 0x0000e200ff0a0b82 */ /* 0x000e700000000a00 */
[----:B------:R-:W2:Y:S08]  /*0e10*/  @P2 LDC.64 R12, c[0x0][0x390] ;  /* 0x0000e400ff0c2b82 */ /* 0x000eb00000000a00 */
[----:B------:R-:W3:Y:S01]  /*0e20*/  @P0 LDC.64 R14, c[0x0][0x390] ;  /* 0x0000e400ff0e0b82 */ /* 0x000ee20000000a00 */
[----:B------:R-:W-:Y:S01]  /*0e30*/  @P0 LEA.HI.X.SX32 R26, R20, R25, 0x1, P1 ;  /* 0x00000019141a0211 */ /* 0x000fe200008f0eff */
[----:B0-----:R-:W-:Y:S01]  /*0e40*/  @P2 IMAD.WIDE R16, R23, 0x4, R16 ;  /* 0x0000000417102825 */ /* 0x001fe200078e0210 */
[----:B------:R-:W-:-:S02]  /*0e50*/  @P0 SHF.R.S32.HI R27, RZ, 0x1f, R19 ;  /* 0x0000001fff1b0819 */ /* 0x000fc40000011413 */
[----:B------:R-:W-:Y:S02]  /*0e60*/  @P0 IADD3 R25, P3, PT, R19, R20, RZ ;  /* 0x0000001413190210 */ /* 0x000fe40007f7e0ff */
[----:B------:R0:W4:Y:S01]  /*0e70*/  @P2 LDG.E R22, desc[UR12][R16.64] ;  /* 0x0000000c10162981 */ /* 0x000122000c1e1900 */
[----:B-1----:R-:W-:-:S04]  /*0e80*/  @P0 LEA R10, P1, R24, R10, 0x2 ;  /* 0x0000000a180a0211 */ /* 0x002fc800078210ff */
[----:B------:R-:W-:Y:S01]  /*0e90*/  @P0 LEA.HI.X R11, R24, R11, R26, 0x2, P1 ;  /* 0x0000000b180b0211 */ /* 0x000fe200008f141a */
[----:B------:R-:W-:Y:S01]  /*0ea0*/  IMAD.MOV.U32 R24, RZ, RZ, RZ ;  /* 0x000000ffff187224 */ /* 0x000fe200078e00ff */
[----:B------:R-:W-:Y:S01]  /*0eb0*/  @P0 LEA.HI.X.SX32 R26, R20, R27, 0x1, P3 ;  /* 0x0000001b141a0211 */ /* 0x000fe200018f0eff */
[----:B--2---:R-:W-:-:S04]  /*0ec0*/  @P2 IMAD.WIDE R12, R23, 0x4, R12 ;  /* 0x00000004170c2825 */ /* 0x004fc800078e020c */
[----:B------:R-:W-:Y:S01]  /*0ed0*/  HFMA2 R23, -RZ, RZ, 0, 0 ;  /* 0x00000000ff177431 */ /* 0x000fe200000001ff */
[----:B0-----:R-:W-:Y:S01]  /*0ee0*/  MOV R16, RZ ;  /* 0x000000ff00107202 */ /* 0x001fe20000000f00 */
[----:B------:R-:W2:Y:S01]  /*0ef0*/  @P0 LDG.E R24, desc[UR12][R10.64+0x4] ;  /* 0x0000040c0a180981 */ /* 0x000ea2000c1e1900 */
[----:B---3--:R-:W-:-:S03]  /*0f00*/  @P0 LEA R14, P1, R25, R14, 0x2 ;  /* 0x0000000e190e0211 */ /* 0x008fc600078210ff */
[----:B------:R-:W3:Y:S01]  /*0f10*/  @P2 LDG.E R23, desc[UR12][R12.64] ;  /* 0x0000000c0c172981 */ /* 0x000ee2000c1e1900 */
[----:B------:R-:W-:-:S05]  /*0f20*/  @P0 LEA.HI.X R15, R25, R15, R26, 0x2, P1 ;  /* 0x0000000f190f0211 */ /* 0x000fca00008f141a */
[----:B------:R-:W5:Y:S01]  /*0f30*/  @P0 LDG.E R16, desc[UR12][R14.64+0x4] ;  /* 0x0000040c0e100981 */ /* 0x000f62000c1e1900 */
[----:B------:R-:W-:-:S05]  /*0f40*/  IMAD R25, R0, UR5, R19 ;  /* 0x0000000500197c24 */ /* 0x000fca000f8e0213 */
[C---:B------:R-:W-:Y:S01]  /*0f50*/  LEA R17, R25.reuse, R2, 0x2 ;  /* 0x0000000219117211 */ /* 0x040fe200078e10ff */
[----:B------:R-:W-:Y:S01]  /*0f60*/  IMAD R25, R25, 0x4, R6 ;  /* 0x0000000419197824 */ /* 0x000fe200078e0206 */
[----:B------:R-:W-:-:S03]  /*0f70*/  IADD3 R19, PT, PT, R19, 0x2, RZ ;  /* 0x0000000213137810 */ /* 0x000fc60007ffe0ff */
[----:B----4-:R0:W-:Y:S04]  /*0f80*/  STS [R17], R22 ;  /* 0x0000001611007388 */ /* 0x0101e80000000800 */
[----:B---3--:R0:W-:Y:S04]  /*0f90*/  STS [R25], R23 ;  /* 0x0000001719007388 */ /* 0x0081e80000000800 */
[----:B--2---:R0:W-:Y:S04]  /*0fa0*/  STS [R17+0x4], R24 ;  /* 0x0000041811007388 */ /* 0x0041e80000000800 */
[----:B-----5:R0:W-:Y:S02]  /*0fb0*/  STS [R25+0x4], R16 ;  /* 0x0000041019007388 */ /* 0x0201e40000000800 */
.L_x_4:
[----:B------:R-:W-:Y:S05]  /*0fc0*/  BRA.U !UP2, `(.L_x_0) ;  /* 0x000000010a407547 */ /* 0x000fea000b800000 */
[----:B------:R-:W-:Y:S01]  /*0fd0*/  IADD3 R15, PT, PT, R20, R19, RZ ;  /* 0x00000013140f7210 */ /* 0x000fe20007ffe0ff */
[----:B0-----:R-:W-:Y:S02]  /*0fe0*/  HFMA2 R16, -RZ, RZ, 0, 0 ;  /* 0x00000000ff107431 */ /* 0x001fe400000001ff */
[----:B------:R-:W-:Y:S01]  /*0ff0*/  IMAD.MOV.U32 R14, RZ, RZ, RZ ;  /* 0x000000ffff0e7224 */ /* 0x000fe200078e00ff */
[----:B------:R-:W-:-:S04]  /*1000*/  ISETP.GE.AND P0, PT, R15, UR9, PT ;  /* 0x000000090f007c0c */ /* 0x000fc8000bf06270 */
[----:B------:R-:W-:-:S13]  /*1010*/  ISETP.LT.AND P0, PT, R0, R21, !P0 ;  /* 0x000000150000720c */ /* 0x000fda0004701270 */
[----:B------:R-:W0:Y:S08]  /*1020*/  @P0 LDC.64 R12, c[0x0][0x388] ;  /* 0x0000e200ff0c0b82 */ /* 0x000e300000000a00 */
[----:B------:R-:W1:Y:S01]  /*1030*/  @P0 LDC.64 R10, c[0x0][0x390] ;  /* 0x0000e400ff0a0b82 */ /* 0x000e620000000a00 */
[----:B0-----:R-:W-:-:S05]  /*1040*/  @P0 IMAD.WIDE R12, R15, 0x4, R12 ;  /* 0x000000040f0c0825 */ /* 0x001fca00078e020c */
[----:B------:R-:W2:Y:S01]  /*1050*/  @P0 LDG.E R14, desc[UR12][R12.64] ;  /* 0x0000000c0c0e0981 */ /* 0x000ea2000c1e1900 */
[----:B-1----:R-:W-:-:S05]  /*1060*/  @P0 IMAD.WIDE R10, R15, 0x4, R10 ;  /* 0x000000040f0a0825 */ /* 0x002fca00078e020a */
[----:B------:R-:W3:Y:S01]  /*1070*/  @P0 LDG.E R16, desc[UR12][R10.64] ;  /* 0x0000000c0a100981 */ /* 0x000ee2000c1e1900 */
[----:B------:R-:W-:-:S05]  /*1080*/  IMAD R17, R0, UR5, R19 ;  /* 0x0000000500117c24 */ /* 0x000fca000f8e0213 */
[C---:B------:R-:W-:Y:S01]  /*1090*/  LEA R15, R17.reuse, R2, 0x2 ;  /* 0x00000002110f7211 */ /* 0x040fe200078e10ff */
[----:B------:R-:W-:-:S04]  /*10a0*/  IMAD R17, R17, 0x4, R6 ;  /* 0x0000000411117824 */ /* 0x000fc800078e0206 */
[----:B--2---:R1:W-:Y:S04]  /*10b0*/  STS [R15], R14 ;  /* 0x0000000e0f007388 */ /* 0x0043e80000000800 */
[----:B---3--:R1:W-:Y:S02]  /*10c0*/  STS [R17], R16 ;  /* 0x0000001011007388 */ /* 0x0083e40000000800 */
.L_x_0:
[----:B------:R-:W2:Y:S02]  /*10d0*/  LDCU UR5, c[0x0][0x3a4] ;  /* 0x00007480ff0577ac */ /* 0x000ea40008000800 */
[----:B--2---:R-:W-:Y:S01]  /*10e0*/  UISETP.GE.AND UP1, UPT, UR5, 0x1, UPT ;  /* 0x000000010500788c */ /* 0x004fe2000bf26270 */
[----:B------:R-:W-:Y:S08]  /*10f0*/  BAR.SYNC.DEFER_BLOCKING 0x0 ;  /* 0x0000000000007b1d */ /* 0x000ff00000010000 */
[----:B------:R-:W-:Y:S05]  /*1100*/  BRA.U !UP1, `(.L_x_5) ;  /* 0x0000002d09e47547 */ /* 0x000fea000b800000 */
[----:B------:R-:W-:-:S05]  /*1110*/  UMOV UR5, URZ ;  /* 0x000000ff00057c82 */ /* 0x000fca0008000000 */
.L_x_44:
[----:B--2---:R-:W-:Y:S05]  /*1120*/  BRA.U !UP0, `(.L_x_6) ;  /* 0x0000000908587547 */ /* 0x004fea000b800000 */
[----:B0-----:R-:W0:Y:S01]  /*1130*/  LDC R10, c[0x0][0x3ac] ;  /* 0x0000eb00ff0a7b82 */ /* 0x001e220000000800 */
[----:B------:R-:W2:Y:S01]  /*1140*/  LDCU UR6, c[0x0][0x39c] ;  /* 0x00007380ff0677ac */ /* 0x000ea20008000800 */
[----:B------:R-:W-:Y:S01]  /*1150*/  IADD3 R3, PT, PT, R0, UR7, RZ ;  /* 0x0000000700037c10 */ /* 0x000fe2000fffe0ff */
[----:B-1----:R-:W-:Y:S01]  /*1160*/  HFMA2 R15, -RZ, RZ, 0, 0 ;  /* 0x00000000ff0f7431 */ /* 0x002fe200000001ff */
[----:B------:R-:W-:-:S03]  /*1170*/  UISETP.GE.U32.AND UP1, UPT, UR14, 0x7, UPT ;  /* 0x000000070e00788c */ /* 0x000fc6000bf26070 */
[----:B0-----:R-:W-:-:S04]  /*1180*/  IMAD R14, R10, UR5, R3 ;  /* 0x000000050a0e7c24 */ /* 0x001fc8000f8e0203 */
[----:B--2---:R-:W-:Y:S02]  /*1190*/  IMAD R14, R14, UR6, RZ ;  /* 0x000000060e0e7c24 */ /* 0x004fe4000f8e02ff */
[----:B------:R-:W-:Y:S05]  /*11a0*/  BRA.U !UP1, `(.L_x_7) ;  /* 0x0000000109e87547 */ /* 0x000fea000b800000 */
[----:B------:R-:W-:Y:S01]  /*11b0*/  ISETP.GE.AND P0, PT, R0, R10, PT ;  /* 0x0000000a0000720c */ /* 0x000fe20003f06270 */
[----:B------:R-:W-:Y:S01]  /*11c0*/  IMAD.MOV.U32 R15, RZ, RZ, RZ ;  /* 0x000000ffff0f7224 */ /* 0x000fe200078e00ff */
[----:B------:R-:W0:Y:S01]  /*11d0*/  LDCU UR6, c[0x0][0x39c] ;  /* 0x00007380ff0677ac */ /* 0x000e220008000800 */
[----:B------:R-:W1:Y:S10]  /*11e0*/  LDCU.64 UR18, c[0x0][0x380] ;  /* 0x00007000ff1277ac */ /* 0x000e740008000a00 */
.L_x_8:
[CC--:B--2---:R-:W-:Y:S02]  /*11f0*/  IADD3 R17, PT, PT, R14.reuse, R15.reuse, RZ ;  /* 0x0000000f0e117210 */ /* 0x0c4fe40007ffe0ff */
[----:B------:R-:W-:Y:S02]  /*1200*/  SHF.R.S32.HI R10, RZ, 0x1f, R14 ;  /* 0x0000001fff0a7819 */ /* 0x000fe4000001140e */
[C---:B------:R-:W-:Y:S01]  /*1210*/  ISETP.GE.OR P5, PT, R17.reuse, UR9, P0 ;  /* 0x0000000911007c0c */ /* 0x040fe200087a6670 */
[C---:B------:R-:W-:Y:S01]  /*1220*/  VIADD R21, R17.reuse, 0x4 ;  /* 0x0000000411157836 */ /* 0x040fe20000000000 */
[----:B------:R-:W-:Y:S02]  /*1230*/  IADD3 R11, P1, PT, R14, R15, RZ ;  /* 0x0000000f0e0b7210 */ /* 0x000fe40007f3e0ff */
[----:B------:R-:W-:Y:S02]  /*1240*/  IADD3 R19, PT, PT, R17, 0x1, RZ ;  /* 0x0000000111137810 */ /* 0x000fe40007ffe0ff */
[----:B------:R-:W-:-:S02]  /*1250*/  LEA.HI.X.SX32 R16, R15, R10, 0x1, P1 ;  /* 0x0000000a0f107211 */ /* 0x000fc400008f0eff */
[----:B-1----:R-:W-:Y:S02]  /*1260*/  LEA R10, P1, R11, UR18, 0x2 ;  /* 0x000000120b0a7c11 */ /* 0x002fe4000f8210ff */
[----:B------:R-:W-:Y:S02]  /*1270*/  IADD3 R20, PT, PT, R17, 0x3, RZ ;  /* 0x0000000311147810 */ /* 0x000fe40007ffe0ff */
[----:B------:R-:W-:Y:S01]  /*1280*/  LEA.HI.X R11, R11, UR19, R16, 0x2, P1 ;  /* 0x000000130b0b7c11 */ /* 0x000fe200088f1410 */
[----:B------:R-:W1:Y:S01]  /*1290*/  @!P5 LDC.64 R12, c[0x0][0x380] ;  /* 0x0000e000ff0cdb82 */ /* 0x000e620000000a00 */
[----:B------:R-:W-:Y:S01]  /*12a0*/  ISETP.GE.OR P1, PT, R19, UR9, P0 ;  /* 0x0000000913007c0c */ /* 0x000fe20008726670 */
[----:B------:R-:W-:Y:S01]  /*12b0*/  IMAD.MOV.U32 R16, RZ, RZ, RZ ;  /* 0x000000ffff107224 */ /* 0x000fe200078e00ff */
[----:B------:R-:W-:Y:S02]  /*12c0*/  IADD3 R19, PT, PT, R17, 0x2, RZ ;  /* 0x0000000211137810 */ /* 0x000fe40007ffe0ff */
[----:B------:R-:W-:-:S02]  /*12d0*/  ISETP.GE.OR P3, PT, R20, UR9, P0 ;  /* 0x0000000914007c0c */ /* 0x000fc40008766670 */
[----:B------:R-:W-:Y:S01]  /*12e0*/  ISETP.GE.OR P2, PT, R19, UR9, P0 ;  /* 0x0000000913007c0c */ /* 0x000fe20008746670 */
[----:B------:R-:W-:Y:S01]  /*12f0*/  IMAD.MOV.U32 R19, RZ, RZ, RZ ;  /* 0x000000ffff137224 */ /* 0x000fe200078e00ff */
[----:B------:R-:W-:Y:S02]  /*1300*/  ISETP.GE.OR P4, PT, R21, UR9, P0 ;  /* 0x0000000915007c0c */ /* 0x000fe40008786670 */
[C---:B------:R-:W-:Y:S02]  /*1310*/  IADD3 R21, PT, PT, R17.reuse, 0x5, RZ ;  /* 0x0000000511157810 */ /* 0x040fe40007ffe0ff */
[----:B------:R-:W-:Y:S01]  /*1320*/  IADD3 R20, PT, PT, R17, 0x6, RZ ;  /* 0x0000000611147810 */ /* 0x000fe20007ffe0ff */
[----:B------:R-:W2:Y:S01]  /*1330*/  @!P1 LDG.E R19, desc[UR12][R10.64+0x4] ;  /* 0x0000040c0a139981 */ /* 0x000ea2000c1e1900 */
[----:B------:R-:W-:Y:S01]  /*1340*/  ISETP.GE.OR P6, PT, R21, UR9, P0 ;  /* 0x0000000915007c0c */ /* 0x000fe200087c6670 */
[C---:B-1----:R-:W-:Y:S01]  /*1350*/  @!P5 IMAD.WIDE R12, R17.reuse, 0x4, R12 ;  /* 0x00000004110cd825 */ /* 0x042fe200078e020c */
[----:B------:R-:W-:-:S04]  /*1360*/  IADD3 R17, PT, PT, R17, 0x7, RZ ;  /* 0x0000000711117810 */ /* 0x000fc80007ffe0ff */
[----:B------:R1:W3:Y:S01]  /*1370*/  @!P5 LDG.E R16, desc[UR12][R12.64] ;  /* 0x0000000c0c10d981 */ /* 0x0002e2000c1e1900 */
[----:B------:R-:W-:Y:S02]  /*1380*/  ISETP.GE.OR P5, PT, R20, UR9, P0 ;  /* 0x0000000914007c0c */ /* 0x000fe400087a6670 */
[----:B------:R-:W-:Y:S02]  /*1390*/  ISETP.GE.OR P1, PT, R17, UR9, P0 ;  /* 0x0000000911007c0c */ /* 0x000fe40008726670 */
[----:B------:R-:W-:Y:S02]  /*13a0*/  CS2R R20, SRZ ;  /* 0x0000000000147805 */ /* 0x000fe4000001ff00 */
[----:B------:R-:W-:Y:S02]  /*13b0*/  MOV R17, RZ ;  /* 0x000000ff00117202 */ /* 0x000fe40000000f00 */
[----:B------:R-:W-:Y:S01]  /*13c0*/  CS2R R22, SRZ ;  /* 0x0000000000167805 */ /* 0x000fe2000001ff00 */
[----:B-1----:R-:W-:-:S03]  /*13d0*/  IMAD.MOV.U32 R13, RZ, RZ, RZ ;  /* 0x000000ffff0d7224 */ /* 0x002fc600078e00ff */
[----:B------:R-:W4:Y:S04]  /*13e0*/  @!P2 LDG.E R17, desc[UR12][R10.64+0x8] ;  /* 0x0000080c0a11a981 */ /* 0x000f28000c1e1900 */
[----:B------:R-:W5:Y:S04]  /*13f0*/  @!P3 LDG.E R20, desc[UR12][R10.64+0xc] ;  /* 0x00000c0c0a14b981 */ /* 0x000f68000c1e1900 */
[----:B------:R-:W5:Y:S04]  /*1400*/  @!P4 LDG.E R21, desc[UR12][R10.64+0x10] ;  /* 0x0000100c0a15c981 */ /* 0x000f68000c1e1900 */
[----:B------:R-:W5:Y:S04]  /*1410*/  @!P6 LDG.E R13, desc[UR12][R10.64+0x14] ;  /* 0x0000140c0a0de981 */ /* 0x000f68000c1e1900 */
[----:B------:R-:W5:Y:S04]  /*1420*/  @!P5 LDG.E R22, desc[UR12][R10.64+0x18] ;  /* 0x0000180c0a16d981 */ /* 0x000f68000c1e1900 */
[----:B------:R-:W5:Y:S01]  /*1430*/  @!P1 LDG.E R23, desc[UR12][R10.64+0x1c] ;  /* 0x00001c0c0a179981 */ /* 0x000f62000c1e1900 */
[----:B------:R-:W1:Y:S01]  /*1440*/  S2UR UR11, SR_CgaCtaId ;  /* 0x00000000000b79c3 */ /* 0x000e620000008800 */
[----:B------:R-:W-:Y:S01]  /*1450*/  UMOV UR10, 0x400 ;  /* 0x00000400000a7882 */ /* 0x000fe20000000000 */
[----:B0-----:R-:W-:Y:S01]  /*1460*/  IMAD R12, R0, UR6, R15 ;  /* 0x00000006000c7c24 */ /* 0x001fe2000f8e020f */
[----:B------:R-:W-:-:S04]  /*1470*/  IADD3 R15, PT, PT, R15, 0x8, RZ ;  /* 0x000000080f0f7810 */ /* 0x000fc80007ffe0ff */
[----:B------:R-:W-:Y:S01]  /*1480*/  ISETP.NE.AND P1, PT, R15, UR8, PT ;  /* 0x000000080f007c0c */ /* 0x000fe2000bf25270 */
[----:B-1----:R-:W-:-:S06]  /*1490*/  ULEA UR10, UR11, UR10, 0x18 ;  /* 0x0000000a0b0a7291 */ /* 0x002fcc000f8ec0ff */
[----:B------:R-:W-:-:S05]  /*14a0*/  LEA R12, R12, UR10, 0x2 ;  /* 0x0000000a0c0c7c11 */ /* 0x000fca000f8e10ff */
[----:B--2---:R2:W-:Y:S04]  /*14b0*/  STS [R12+0x4], R19 ;  /* 0x000004130c007388 */ /* 0x0045e80000000800 */
[----:B---3--:R2:W-:Y:S04]  /*14c0*/  STS [R12], R16 ;  /* 0x000000100c007388 */ /* 0x0085e80000000800 */
[----:B----4-:R2:W-:Y:S04]  /*14d0*/  STS [R12+0x8], R17 ;  /* 0x000008110c007388 */ /* 0x0105e80000000800 */
[----:B-----5:R2:W-:Y:S04]  /*14e0*/  STS [R12+0xc], R20 ;  /* 0x00000c140c007388 */ /* 0x0205e80000000800 */
[----:B------:R2:W-:Y:S04]  /*14f0*/  STS [R12+0x10], R21 ;  /* 0x000010150c007388 */ /* 0x0005e80000000800 */
[----:B------:R2:W-:Y:S04]  /*1500*/  STS [R12+0x14], R13 ;  /* 0x0000140d0c007388 */ /* 0x0005e80000000800 */
[----:B------:R2:W-:Y:S04]  /*1510*/  STS [R12+0x18], R22 ;  /* 0x000018160c007388 */ /* 0x0005e80000000800 */
[----:B------:R2:W-:Y:S01]  /*1520*/  STS [R12+0x1c], R23 ;  /* 0x00001c170c007388 */ /* 0x0005e20000000800 */
[----:B------:R-:W-:Y:S05]  /*1530*/  @P1 BRA `(.L_x_8) ;  /* 0xfffffffc002c1947 */ /* 0x000fea000383ffff */
[----:B------:R-:W-:-:S07]  /*1540*/  MOV R15, UR8 ;  /* 0x00000008000f7c02 */ /* 0x000fce0008000f00 */
.L_x_7:
[----:B------:R-:W-:-:S09]  /*1550*/  UISETP.NE.AND UP1, UPT, UR15, URZ, UPT ;  /* 0x000000ff0f00728c */ /* 0x000fd2000bf25270 */
[----:B------:R-:W-:Y:S05]  /*1560*/  BRA.U !UP1, `(.L_x_6) ;  /* 0x0000000509487547 */ /* 0x000fea000b800000 */
[----:B------:R-:W-:Y:S02]  /*1570*/  UIADD3 UR10, UPT, UPT, UR15, -0x1, URZ ;  /* 0xffffffff0f0a7890 */ /* 0x000fe4000fffe0ff */
[----:B------:R-:W-:Y:S02]  /*1580*/  UISETP.NE.AND UP2, UPT, UR16, URZ, UPT ;  /* 0x000000ff1000728c */ /* 0x000fe4000bf45270 */
[----:B------:R-:W-:-:S09]  /*1590*/  UISETP.GE.U32.AND UP1, UPT, UR10, 0x3, UPT ;  /* 0x000000030a00788c */ /* 0x000fd2000bf26070 */
[----:B------:R-:W-:Y:S05]  /*15a0*/  BRA.U !UP1, `(.L_x_9) ;  /* 0x0000000109887547 */ /* 0x000fea000b800000 */
[----:B------:R-:W0:Y:S01]  /*15b0*/  LDCU UR10, c[0x0][0x3ac] ;  /* 0x00007580ff0a77ac */ /* 0x000e220008000800 */
[C---:B--2---:R-:W-:Y:S01]  /*15c0*/  IMAD.IADD R17, R14.reuse, 0x1, R15 ;  /* 0x000000010e117824 */ /* 0x044fe200078e020f */
[----:B------:R-:W-:-:S03]  /*15d0*/  IADD3 R11, P4, PT, R14, R15, RZ ;  /* 0x0000000f0e0b7210 */ /* 0x000fc60007f9e0ff */
[C---:B------:R-:W-:Y:S01]  /*15e0*/  VIADD R19, R17.reuse, 0x3 ;  /* 0x0000000311137836 */ /* 0x040fe20000000000 */
[C---:B------:R-:W-:Y:S02]  /*15f0*/  IADD3 R10, PT, PT, R17.reuse, 0x1, RZ ;  /* 0x00000001110a7810 */ /* 0x040fe40007ffe0ff */
[C---:B------:R-:W-:Y:S02]  /*1600*/  IADD3 R16, PT, PT, R17.reuse, 0x2, RZ ;  /* 0x0000000211107810 */ /* 0x040fe40007ffe0ff */
[----:B------:R-:W-:Y:S02]  /*1610*/  LEA.HI.X.SX32 R20, R14, RZ, 0x1, P4 ;  /* 0x000000ff0e147211 */ /* 0x000fe400020f0eff */
[----:B0-----:R-:W-:Y:S01]  /*1620*/  ISETP.GE.AND P0, PT, R0, UR10, PT ;  /* 0x0000000a00007c0c */ /* 0x001fe2000bf06270 */
[----:B------:R-:W0:Y:S03]  /*1630*/  LDCU.64 UR10, c[0x0][0x380] ;  /* 0x00007000ff0a77ac */ /* 0x000e260008000a00 */
[----:B------:R-:W-:-:S02]  /*1640*/  ISETP.GE.OR P1, PT, R17, UR9, P0 ;  /* 0x0000000911007c0c */ /* 0x000fc40008726670 */
[----:B------:R-:W-:Y:S02]  /*1650*/  ISETP.GE.OR P2, PT, R10, UR9, P0 ;  /* 0x000000090a007c0c */ /* 0x000fe40008746670 */
[----:B------:R-:W-:Y:S01]  /*1660*/  ISETP.GE.OR P3, PT, R16, UR9, P0 ;  /* 0x0000000910007c0c */ /* 0x000fe20008766670 */
[----:B------:R-:W-:Y:S01]  /*1670*/  HFMA2 R16, -RZ, RZ, 0, 0 ;  /* 0x00000000ff107431 */ /* 0x000fe200000001ff */
[----:B------:R-:W-:Y:S02]  /*1680*/  ISETP.GE.OR P0, PT, R19, UR9, P0 ;  /* 0x0000000913007c0c */ /* 0x000fe40008706670 */
[----:B------:R-:W-:-:S05]  /*1690*/  MOV R19, RZ ;  /* 0x000000ff00137202 */ /* 0x000fca0000000f00 */
[----:B------:R-:W1:Y:S01]  /*16a0*/  @!P1 LDC.64 R12, c[0x0][0x380] ;  /* 0x0000e000ff0c9b82 */ /* 0x000e620000000a00 */
[----:B0-----:R-:W-:-:S04]  /*16b0*/  LEA R10, P4, R11, UR10, 0x2 ;  /* 0x0000000a0b0a7c11 */ /* 0x001fc8000f8810ff */
[----:B------:R-:W-:Y:S02]  /*16c0*/  LEA.HI.X R11, R11, UR11, R20, 0x2, P4 ;  /* 0x0000000b0b0b7c11 */ /* 0x000fe4000a0f1414 */
[----:B------:R-:W-:-:S03]  /*16d0*/  CS2R R20, SRZ ;  /* 0x0000000000147805 */ /* 0x000fc6000001ff00 */
[----:B------:R-:W2:Y:S04]  /*16e0*/  @!P2 LDG.E R19, desc[UR12][R10.64+0x4] ;  /* 0x0000040c0a13a981 */ /* 0x000ea8000c1e1900 */
[----:B------:R-:W3:Y:S04]  /*16f0*/  @!P3 LDG.E R20, desc[UR12][R10.64+0x8] ;  /* 0x0000080c0a14b981 */ /* 0x000ee8000c1e1900 */
[----:B------:R-:W4:Y:S01]  /*1700*/  @!P0 LDG.E R21, desc[UR12][R10.64+0xc] ;  /* 0x00000c0c0a158981 */ /* 0x000f22000c1e1900 */
[----:B-1----:R-:W-:-:S05]  /*1710*/  @!P1 IMAD.WIDE R12, R17, 0x4, R12 ;  /* 0x00000004110c9825 */ /* 0x002fca00078e020c */
[----:B------:R-:W5:Y:S01]  /*1720*/  @!P1 LDG.E R16, desc[UR12][R12.64] ;  /* 0x0000000c0c109981 */ /* 0x000f62000c1e1900 */
[----:B------:R-:W0:Y:S01]  /*1730*/  S2UR UR11, SR_CgaCtaId ;  /* 0x00000000000b79c3 */ /* 0x000e220000008800 */
[----:B------:R-:W-:Y:S01]  /*1740*/  UMOV UR10, 0x400 ;  /* 0x00000400000a7882 */ /* 0x000fe20000000000 */
[----:B------:R-:W-:Y:S01]  /*1750*/  IMAD R17, R0, UR6, R15 ;  /* 0x0000000600117c24 */ /* 0x000fe2000f8e020f */
[----:B0-----:R-:W-:-:S06]  /*1760*/  ULEA UR10, UR11, UR10, 0x18 ;  /* 0x0000000a0b0a7291 */ /* 0x001fcc000f8ec0ff */
[----:B------:R-:W-:Y:S01]  /*1770*/  LEA R17, R17, UR10, 0x2 ;  /* 0x0000000a11117c11 */ /* 0x000fe2000f8e10ff */
[----:B------:R-:W-:-:S04]  /*1780*/  VIADD R15, R15, 0x4 ;  /* 0x000000040f0f7836 */ /* 0x000fc80000000000 */
[----:B--2---:R0:W-:Y:S04]  /*1790*/  STS [R17+0x4], R19 ;  /* 0x0000041311007388 */ /* 0x0041e80000000800 */
[----:B---3--:R0:W-:Y:S04]  /*17a0*/  STS [R17+0x8], R20 ;  /* 0x0000081411007388 */ /* 0x0081e80000000800 */
[----:B----4-:R0:W-:Y:S04]  /*17b0*/  STS [R17+0xc], R21 ;  /* 0x00000c1511007388 */ /* 0x0101e80000000800 */
[----:B-----5:R0:W-:Y:S02]  /*17c0*/  STS [R17], R16 ;  /* 0x0000001011007388 */ /* 0x0201e40000000800 */
.L_x_9:
[----:B------:R-:W-:Y:S05]  /*17d0*/  BRA.U !UP2, `(.L_x_6) ;  /* 0x000000010aac7547 */ /* 0x000fea000b800000 */
[----:B------:R-:W-:Y:S02]  /*17e0*/  UISETP.NE.AND UP1, UPT, UR16, 0x1, UPT ;  /* 0x000000011000788c */ /* 0x000fe4000bf25270 */
[----:B------:R-:W-:-:S07]  /*17f0*/  UISETP.NE.AND UP2, UPT, UR17, URZ, UPT ;  /* 0x000000ff1100728c */ /* 0x000fce000bf45270 */
[----:B------:R-:W-:Y:S05]  /*1800*/  BRA.U !UP1, `(.L_x_10) ;  /* 0x0000000109647547 */ /* 0x000fea000b800000 */
[----:B------:R-:W1:Y:S01]  /*1810*/  LDCU UR10, c[0x0][0x3ac] ;  /* 0x00007580ff0a77ac */ /* 0x000e620008000800 */
[----:B0-2---:R-:W-:-:S04]  /*1820*/  IADD3 R19, PT, PT, R14, R15, RZ ;  /* 0x0000000f0e137210 */ /* 0x005fc80007ffe0ff */
[----:B------:R-:W-:Y:S02]  /*1830*/  IADD3 R10, PT, PT, R19, 0x1, RZ ;  /* 0x00000001130a7810 */ /* 0x000fe40007ffe0ff */
[----:B-1----:R-:W-:-:S04]  /*1840*/  ISETP.GE.AND P0, PT, R0, UR10, PT ;  /* 0x0000000a00007c0c */ /* 0x002fc8000bf06270 */
[----:B------:R-:W-:Y:S02]  /*1850*/  ISETP.GE.OR P1, PT, R10, UR9, P0 ;  /* 0x000000090a007c0c */ /* 0x000fe40008726670 */
[----:B------:R-:W-:-:S11]  /*1860*/  ISETP.GE.OR P0, PT, R19, UR9, P0 ;  /* 0x0000000913007c0c */ /* 0x000fd60008706670 */
[----:B------:R-:W0:Y:S01]  /*1870*/  @!P1 LDC.64 R10, c[0x0][0x380] ;  /* 0x0000e000ff0a9b82 */ /* 0x000e220000000a00 */
[----:B------:R-:W-:Y:S02]  /*1880*/  @!P1 SHF.R.S32.HI R17, RZ, 0x1f, R15 ;  /* 0x0000001fff119819 */ /* 0x000fe4000001140f */
[----:B------:R-:W-:-:S04]  /*1890*/  @!P1 IADD3 R21, P2, PT, R14, R15, RZ ;  /* 0x0000000f0e159210 */ /* 0x000fc80007f5e0ff */
[----:B------:R-:W-:Y:S01]  /*18a0*/  @!P1 LEA.HI.X.SX32 R20, R14, R17, 0x1, P2 ;  /* 0x000000110e149211 */ /* 0x000fe200010f0eff */
[----:B------:R-:W1:Y:S01]  /*18b0*/  @!P0 LDC.64 R12, c[0x0][0x380] ;  /* 0x0000e000ff0c8b82 */ /* 0x000e620000000a00 */
[----:B------:R-:W-:Y:S02]  /*18c0*/  CS2R R16, SRZ ;  /* 0x0000000000107805 */ /* 0x000fe4000001ff00 */
[----:B0-----:R-:W-:-:S04]  /*18d0*/  @!P1 LEA R10, P2, R21, R10, 0x2 ;  /* 0x0000000a150a9211 */ /* 0x001fc800078410ff */
[----:B------:R-:W-:Y:S01]  /*18e0*/  @!P1 LEA.HI.X R11, R21, R11, R20, 0x2, P2 ;  /* 0x0000000b150b9211 */ /* 0x000fe200010f1414 */
[----:B-1----:R-:W-:-:S04]  /*18f0*/  @!P0 IMAD.WIDE R12, R19, 0x4, R12 ;  /* 0x00000004130c8825 */ /* 0x002fc800078e020c */
[----:B------:R-:W2:Y:S04]  /*1900*/  @!P1 LDG.E R17, desc[UR12][R10.64+0x4] ;  /* 0x0000040c0a119981 */ /* 0x000ea8000c1e1900 */
[----:B------:R-:W3:Y:S01]  /*1910*/  @!P0 LDG.E R16, desc[UR12][R12.64] ;  /* 0x0000000c0c108981 */ /* 0x000ee2000c1e1900 */
[----:B------:R-:W0:Y:S01]  /*1920*/  S2UR UR11, SR_CgaCtaId ;  /* 0x00000000000b79c3 */ /* 0x000e220000008800 */
[----:B------:R-:W-:Y:S01]  /*1930*/  UMOV UR10, 0x400 ;  /* 0x00000400000a7882 */ /* 0x000fe20000000000 */
[----:B------:R-:W-:Y:S01]  /*1940*/  IMAD R19, R0, UR6, R15 ;  /* 0x0000000600137c24 */ /* 0x000fe2000f8e020f */
[----:B0-----:R-:W-:-:S06]  /*1950*/  ULEA UR10, UR11, UR10, 0x18 ;  /* 0x0000000a0b0a7291 */ /* 0x001fcc000f8ec0ff */
[----:B------:R-:W-:Y:S01]  /*1960*/  LEA R19, R19, UR10, 0x2 ;  /* 0x0000000a13137c11 */ /* 0x000fe2000f8e10ff */
[----:B------:R-:W-:-:S04]  /*1970*/  VIADD R15, R15, 0x2 ;  /* 0x000000020f0f7836 */ /* 0x000fc80000000000 */
[----:B--2---:R1:W-:Y:S04]  /*1980*/  STS [R19+0x4], R17 ;  /* 0x0000041113007388 */ /* 0x0043e80000000800 */
[----:B---3--:R1:W-:Y:S02]  /*1990*/  STS [R19], R16 ;  /* 0x0000001013007388 */ /* 0x0083e40000000800 */
.L_x_10:
[----:B------:R-:W-:Y:S05]  /*19a0*/  BRA.U !UP2, `(.L_x_6) ;  /* 0x000000010a387547 */ /* 0x000fea000b800000 */
[----:B------:R-:W3:Y:S01]  /*19b0*/  LDCU UR10, c[0x0][0x3ac] ;  /* 0x00007580ff0a77ac */ /* 0x000ee20008000800 */
[----:B--2---:R-:W-:Y:S01]  /*19c0*/  IADD3 R13, PT, PT, R14, R15, RZ ;  /* 0x0000000f0e0d7210 */ /* 0x004fe20007ffe0ff */
[----:B------:R-:W-:-:S03]  /*19d0*/  HFMA2 R12, -RZ, RZ, 0, 0 ;  /* 0x00000000ff0c7431 */ /* 0x000fc600000001ff */
[----:B------:R-:W-:-:S04]  /*19e0*/  ISETP.GE.AND P0, PT, R13, UR9, PT ;  /* 0x000000090d007c0c */ /* 0x000fc8000bf06270 */
[----:B---3--:R-:W-:-:S13]  /*19f0*/  ISETP.GE.OR P0, PT, R0, UR10, P0 ;  /* 0x0000000a00007c0c */ /* 0x008fda0008706670 */
[----:B------:R-:W2:Y:S02]  /*1a00*/  @!P0 LDC.64 R10, c[0x0][0x380] ;  /* 0x0000e000ff0a8b82 */ /* 0x000ea40000000a00 */
[----:B--2---:R-:W-:-:S05]  /*1a10*/  @!P0 IMAD.WIDE R10, R13, 0x4, R10 ;  /* 0x000000040d0a8825 */ /* 0x004fca00078e020a */
[----:B------:R-:W2:Y:S01]  /*1a20*/  @!P0 LDG.E R12, desc[UR12][R10.64] ;  /* 0x0000000c0a0c8981 */ /* 0x000ea2000c1e1900 */
[----:B------:R-:W3:Y:S01]  /*1a30*/  S2UR UR11, SR_CgaCtaId ;  /* 0x00000000000b79c3 */ /* 0x000ee20000008800 */
[----:B------:R-:W-:Y:S01]  /*1a40*/  UMOV UR10, 0x400 ;  /* 0x00000400000a7882 */ /* 0x000fe20000000000 */
[----:B------:R-:W-:Y:S01]  /*1a50*/  IMAD R15, R0, UR6, R15 ;  /* 0x00000006000f7c24 */ /* 0x000fe2000f8e020f */
[----:B---3--:R-:W-:-:S06]  /*1a60*/  ULEA UR10, UR11, UR10, 0x18 ;  /* 0x0000000a0b0a7291 */ /* 0x008fcc000f8ec0ff */
[----:B------:R-:W-:-:S05]  /*1a70*/  LEA R15, R15, UR10, 0x2 ;  /* 0x0000000a0f0f7c11 */ /* 0x000fca000f8e10ff */
[----:B--2---:R3:W-:Y:S02]  /*1a80*/  STS [R15], R12 ;  /* 0x0000000c0f007388 */ /* 0x0047e40000000800 */
.L_x_6:
[----:B0-----:R-:W0:Y:S01]  /*1a90*/  LDC R10, c[0x0][0x3ac] ;  /* 0x0000eb00ff0a7b82 */ /* 0x001e220000000800 */
[----:B------:R-:W-:Y:S01]  /*1aa0*/  IMAD.MOV.U32 R11, RZ, RZ, -0x800000 ;  /* 0xff800000ff0b7424 */ /* 0x000fe200078e00ff */
[----:B--2---:R-:W-:Y:S01]  /*1ab0*/  MOV R20, RZ ;  /* 0x000000ff00147202 */ /* 0x004fe20000000f00 */
[----:B------:R-:W2:Y:S01]  /*1ac0*/  LDCU UR6, c[0x0][0x3a8] ;  /* 0x00007500ff0677ac */ /* 0x000ea20008000800 */
[----:B0-----:R-:W-:-:S13]  /*1ad0*/  ISETP.GE.AND P3, PT, R0, R10, PT ;  /* 0x0000000a0000720c */ /* 0x001fda0003f66270 */
[----:B-1-3--:R-:W0:Y:S01]  /*1ae0*/  @!P3 LDC.64 R14, c[0x0][0x3c0] ;  /* 0x0000f000ff0ebb82 */ /* 0x00ae220000000a00 */
[----:B------:R-:W-:-:S07]  /*1af0*/  @!P3 IMAD R17, R10, UR5, R3 ;  /* 0x000000050a11bc24 */ /* 0x000fce000f8e0203 */
[----:B------:R-:W1:Y:S01]  /*1b00*/  @!P3 LDC.64 R12, c[0x0][0x3b8] ;  /* 0x0000ee00ff0cbb82 */ /* 0x000e620000000a00 */
[----:B0-----:R-:W-:-:S05]  /*1b10*/  @!P3 IMAD.WIDE R14, R17, 0x4, R14 ;  /* 0x00000004110eb825 */ /* 0x001fca00078e020e */
[----:B------:R0:W5:Y:S01]  /*1b20*/  @!P3 LDG.E R11, desc[UR12][R14.64] ;  /* 0x0000000c0e0bb981 */ /* 0x000162000c1e1900 */
[----:B-1----:R-:W-:-:S05]  /*1b30*/  @!P3 IMAD.WIDE R16, R17, 0x4, R12 ;  /* 0x000000041110b825 */ /* 0x002fca00078e020c */
[----:B------:R0:W5:Y:S01]  /*1b40*/  @!P3 LDG.E R20, desc[UR12][R16.64] ;  /* 0x0000000c1014b981 */ /* 0x000162000c1e1900 */
[----:B--2---:R-:W-:Y:S01]  /*1b50*/  UISETP.GE.AND UP1, UPT, UR6, 0x1, UPT ;  /* 0x000000010600788c */ /* 0x004fe2000bf26270 */
[----:B------:R-:W-:-:S08]  /*1b60*/  MOV R12, 0xff800000 ;  /* 0xff800000000c7802 */ /* 0x000fd00000000f00 */
[----:B0-----:R-:W-:Y:S05]  /*1b70*/  BRA.U !UP1, `(.L_x_11) ;  /* 0x0000000909907547 */ /* 0x001fea000b800000 */
[----:B------:R-:W-:Y:S05]  /*1b80*/  BRA.U !UP0, `(.L_x_12) ;  /* 0x0000000508c47547 */ /* 0x000fea000b800000 */
[----:B------:R-:W-:Y:S01]  /*1b90*/  IMAD.MOV.U32 R12, RZ, RZ, -0x800000 ;  /* 0xff800000ff0c7424 */ /* 0x000fe200078e00ff */
[----:B------:R-:W-:-:S07]  /*1ba0*/  MOV R13, RZ ;  /* 0x000000ff000d7202 */ /* 0x000fce0000000f00 */
.L_x_18:
[----:B------:R-:W-:Y:S01]  /*1bb0*/  UISETP.GE.U32.AND UP2, UPT, UR14, 0x7, UPT ;  /* 0x000000070e00788c */ /* 0x000fe2000bf46070 */
[----:B------:R-:W-:Y:S01]  /*1bc0*/  HFMA2 R25, -RZ, RZ, 0, 0 ;  /* 0x00000000ff197431 */ /* 0x000fe200000001ff */
[----:B------:R-:W-:-:S07]  /*1bd0*/  UMOV UR6, URZ ;  /* 0x000000ff00067c82 */ /* 0x000fce0008000000 */
[----:B------:R-:W-:Y:S05]  /*1be0*/  BRA.U !UP2, `(.L_x_13) ;  /* 0x000000010a987547 */ /* 0x000fea000b800000 */
[----:B------:R-:W0:Y:S01]  /*1bf0*/  S2UR UR10, SR_CgaCtaId ;  /* 0x00000000000a79c3 */ /* 0x000e220000008800 */
[----:B------:R-:W-:Y:S01]  /*1c00*/  UMOV UR6, 0x400 ;  /* 0x0000040000067882 */ /* 0x000fe20000000000 */
[----:B------:R-:W-:-:S06]  /*1c10*/  IMAD.MOV.U32 R25, RZ, RZ, RZ ;  /* 0x000000ffff197224 */ /* 0x000fcc00078e00ff */
[----:B------:R-:W1:Y:S01]  /*1c20*/  LDC R10, c[0x0][0x39c] ;  /* 0x0000e700ff0a7b82 */ /* 0x000e620000000800 */
[----:B0-----:R-:W-:-:S03]  /*1c30*/  ULEA UR10, UR10, UR6, 0x18 ;  /* 0x000000060a0a7291 */ /* 0x001fc6000f8ec0ff */
[----:B------:R-:W-:-:S09]  /*1c40*/  UMOV UR6, URZ ;  /* 0x000000ff00067c82 */ /* 0x000fd20008000000 */
.L_x_14:
[-C--:B-1----:R-:W-:Y:S02]  /*1c50*/  IMAD R15, R0, R10.reuse, UR6 ;  /* 0x00000006000f7e24 */ /* 0x082fe4000f8e020a */
[----:B------:R-:W-:Y:S01]  /*1c60*/  IMAD R17, R13, R10, UR6 ;  /* 0x000000060d117e24 */ /* 0x000fe2000f8e020a */
[----:B------:R-:W-:Y:S02]  /*1c70*/  UIADD3 UR6, UPT, UPT, UR6, 0x8, URZ ;  /* 0x0000000806067890 */ /* 0x000fe4000fffe0ff */
[----:B------:R-:W-:Y:S02]  /*1c80*/  LEA R15, R15, UR10, 0x2 ;  /* 0x0000000a0f0f7c11 */ /* 0x000fe4000f8e10ff */
[----:B------:R-:W-:Y:S01]  /*1c90*/  LEA R14, R17, R2, 0x2 ;  /* 0x00000002110e7211 */ /* 0x000fe200078e10ff */
[----:B------:R-:W-:Y:S02]  /*1ca0*/  UISETP.NE.AND UP2, UPT, UR6, UR8, UPT ;  /* 0x000000080600728c */ /* 0x000fe4000bf45270 */
[----:B------:R-:W-:Y:S04]  /*1cb0*/  LDS R16, [R15] ;  /* 0x000000000f107984 */ /* 0x000fe80000000800 */
[----:B------:R-:W0:Y:S04]  /*1cc0*/  LDS R17, [R14] ;  /* 0x000000000e117984 */ /* 0x000e280000000800 */
[----:B------:R-:W-:Y:S04]  /*1cd0*/  LDS R24, [R15+0x4] ;  /* 0x000004000f187984 */ /* 0x000fe80000000800 */
[----:B------:R-:W1:Y:S04]  /*1ce0*/  LDS R21, [R14+0x4] ;  /* 0x000004000e157984 */ /* 0x000e680000000800 */
[----:B------:R-:W-:Y:S04]  /*1cf0*/  LDS R22, [R15+0x8] ;  /* 0x000008000f167984 */ /* 0x000fe80000000800 */
[----:B------:R-:W2:Y:S04]  /*1d00*/  LDS R19, [R14+0x8] ;  /* 0x000008000e137984 */ /* 0x000ea80000000800 */
[----:B------:R-:W-:Y:S04]  /*1d10*/  LDS R23, [R15+0x14] ;  /* 0x000014000f177984 */ /* 0x000fe80000000800 */
[----:B------:R-:W-:Y:S04]  /*1d20*/  LDS R26, [R14+0x14] ;  /* 0x000014000e1a7984 */ /* 0x000fe80000000800 */
[----:B------:R-:W-:Y:S01]  /*1d30*/  LDS R28, [R14+0x1c] ;  /* 0x00001c000e1c7984 */ /* 0x000fe20000000800 */
[----:B0-----:R-:W-:-:S03]  /*1d40*/  FFMA R25, R16, R17, R25 ;  /* 0x0000001110197223 */ /* 0x001fc60000000019 */
[----:B------:R-:W-:Y:S04]  /*1d50*/  LDS R16, [R15+0xc] ;  /* 0x00000c000f107984 */ /* 0x000fe80000000800 */
[----:B------:R-:W0:Y:S01]  /*1d60*/  LDS R17, [R14+0xc] ;  /* 0x00000c000e117984 */ /* 0x000e220000000800 */
[----:B-1----:R-:W-:-:S03]  /*1d70*/  FFMA R25, R24, R21, R25 ;  /* 0x0000001518197223 */ /* 0x002fc60000000019 */
[----:B------:R-:W-:Y:S04]  /*1d80*/  LDS R21, [R15+0x10] ;  /* 0x000010000f157984 */ /* 0x000fe80000000800 */
[----:B------:R-:W1:Y:S01]  /*1d90*/  LDS R24, [R14+0x10] ;  /* 0x000010000e187984 */ /* 0x000e620000000800 */
[----:B--2---:R-:W-:-:S03]  /*1da0*/  FFMA R27, R22, R19, R25 ;  /* 0x00000013161b7223 */ /* 0x004fc60000000019 */
[----:B------:R-:W-:Y:S04]  /*1db0*/  LDS R19, [R15+0x18] ;  /* 0x000018000f137984 */ /* 0x000fe80000000800 */
[----:B------:R-:W2:Y:S04]  /*1dc0*/  LDS R22, [R14+0x18] ;  /* 0x000018000e167984 */ /* 0x000ea80000000800 */
[----:B------:R-:W3:Y:S01]  /*1dd0*/  LDS R25, [R15+0x1c] ;  /* 0x00001c000f197984 */ /* 0x000ee20000000800 */
[----:B0-----:R-:W-:-:S04]  /*1de0*/  FFMA R16, R16, R17, R27 ;  /* 0x0000001110107223 */ /* 0x001fc8000000001b */
[----:B-1----:R-:W-:-:S04]  /*1df0*/  FFMA R16, R21, R24, R16 ;  /* 0x0000001815107223 */ /* 0x002fc80000000010 */
[----:B------:R-:W-:-:S04]  /*1e00*/  FFMA R16, R23, R26, R16 ;  /* 0x0000001a17107223 */ /* 0x000fc80000000010 */
[----:B--2---:R-:W-:-:S04]  /*1e10*/  FFMA R16, R19, R22, R16 ;  /* 0x0000001613107223 */ /* 0x004fc80000000010 */
[----:B---3--:R-:W-:Y:S01]  /*1e20*/  FFMA R25, R25, R28, R16 ;  /* 0x0000001c19197223 */ /* 0x008fe20000000010 */
[----:B------:R-:W-:Y:S06]  /*1e30*/  BRA.U UP2, `(.L_x_14) ;  /* 0xfffffffd02847547 */ /* 0x000fec000b83ffff */
[----:B------:R-:W-:-:S05]  /*1e40*/  UMOV UR6, UR8 ;  /* 0x0000000800067c82 */ /* 0x000fca0008000000 */
.L_x_13:
[----:B------:R-:W-:-:S09]  /*1e50*/  UISETP.NE.AND UP2, UPT, UR15, URZ, UPT ;  /* 0x000000ff0f00728c */ /* 0x000fd2000bf45270 */
[----:B------:R-:W-:Y:S05]  /*1e60*/  BRA.U !UP2, `(.L_x_15) ;  /* 0x000000010ae07547 */ /* 0x000fea000b800000 */
[----:B------:R-:W-:Y:S02]  /*1e70*/  UIADD3 UR10, UPT, UPT, UR15, -0x1, URZ ;  /* 0xffffffff0f0a7890 */ /* 0x000fe4000fffe0ff */
[----:B------:R-:W-:Y:S02]  /*1e80*/  UISETP.NE.AND UP3, UPT, UR16, URZ, UPT ;  /* 0x000000ff1000728c */ /* 0x000fe4000bf65270 */
[----:B------:R-:W-:-:S09]  /*1e90*/  UISETP.GE.U32.AND UP2, UPT, UR10, 0x3, UPT ;  /* 0x000000030a00788c */ /* 0x000fd2000bf46070 */
[----:B------:R-:W-:Y:S05]  /*1ea0*/  BRA.U !UP2, `(.L_x_16) ;  /* 0x000000010a547547 */ /* 0x000fea000b800000 */
[----:B------:R-:W0:Y:S01]  /*1eb0*/  S2UR UR11, SR_CgaCtaId ;  /* 0x00000000000b79c3 */ /* 0x000e220000008800 */
[----:B------:R-:W-:-:S07]  /*1ec0*/  UMOV UR10, 0x400 ;  /* 0x00000400000a7882 */ /* 0x000fce0000000000 */
[----:B------:R-:W1:Y:S01]  /*1ed0*/  LDC R15, c[0x0][0x39c] ;  /* 0x0000e700ff0f7b82 */ /* 0x000e620000000800 */
[----:B0-----:R-:W-:Y:S01]  /*1ee0*/  ULEA UR10, UR11, UR10, 0x18 ;  /* 0x0000000a0b0a7291 */ /* 0x001fe2000f8ec0ff */
[-C--:B-1----:R-:W-:Y:S02]  /*1ef0*/  IMAD R10, R0, R15.reuse, UR6 ;  /* 0x00000006000a7e24 */ /* 0x082fe4000f8e020f */
[----:B------:R-:W-:Y:S01]  /*1f00*/  IMAD R15, R13, R15, UR6 ;  /* 0x000000060d0f7e24 */ /* 0x000fe2000f8e020f */
[----:B------:R-:W-:Y:S02]  /*1f10*/  UIADD3 UR6, UPT, UPT, UR6, 0x4, URZ ;  /* 0x0000000406067890 */ /* 0x000fe4000fffe0ff */
[----:B------:R-:W-:Y:S02]  /*1f20*/  LEA R10, R10, UR10, 0x2 ;  /* 0x0000000a0a0a7c11 */ /* 0x000fe4000f8e10ff */
[----:B------:R-:W-:-:S03]  /*1f30*/  LEA R15, R15, R2, 0x2 ;  /* 0x000000020f0f7211 */ /* 0x000fc600078e10ff */
[----:B------:R-:W-:Y:S04]  /*1f40*/  LDS R14, [R10] ;  /* 0x000000000a0e7984 */ /* 0x000fe80000000800 */
[----:B------:R-:W0:Y:S04]  /*1f50*/  LDS R16, [R15] ;  /* 0x000000000f107984 */ /* 0x000e280000000800 */
[----:B------:R-:W-:Y:S04]  /*1f60*/  LDS R17, [R10+0x4] ;  /* 0x000004000a117984 */ /* 0x000fe80000000800 */
[----:B------:R-:W1:Y:S04]  /*1f70*/  LDS R19, [R15+0x4] ;  /* 0x000004000f137984 */ /* 0x000e680000000800 */
[----:B------:R-:W-:Y:S04]  /*1f80*/  LDS R21, [R10+0x8] ;  /* 0x000008000a157984 */ /* 0x000fe80000000800 */
[----:B------:R-:W2:Y:S04]  /*1f90*/  LDS R22, [R15+0x8] ;  /* 0x000008000f167984 */ /* 0x000ea80000000800 */
[----:B------:R-:W-:Y:S04]  /*1fa0*/  LDS R23, [R10+0xc] ;  /* 0x00000c000a177984 */ /* 0x000fe80000000800 */
[----:B------:R-:W3:Y:S01]  /*1fb0*/  LDS R24, [R15+0xc] ;  /* 0x00000c000f187984 */ /* 0x000ee20000000800 */
[----:B0-----:R-:W-:-:S04]  /*1fc0*/  FFMA R14, R14, R16, R25 ;  /* 0x000000100e0e7223 */ /* 0x001fc80000000019 */
[----:B-1----:R-:W-:-:S04]  /*1fd0*/  FFMA R14, R17, R19, R14 ;  /* 0x00000013110e7223 */ /* 0x002fc8000000000e */
[----:B--2---:R-:W-:-:S04]  /*1fe0*/  FFMA R14, R21, R22, R14 ;  /* 0x00000016150e7223 */ /* 0x004fc8000000000e */
[----:B---3--:R-:W-:-:S07]  /*1ff0*/  FFMA R25, R23, R24, R14 ;  /* 0x0000001817197223 */ /* 0x008fce000000000e */
.L_x_16:
[----:B------:R-:W-:Y:S05]  /*2000*/  BRA.U !UP3, `(.L_x_15) ;  /* 0x000000010b787547 */ /* 0x000fea000b800000 */
[----:B------:R-:W-:Y:S02]  /*2010*/  UISETP.NE.AND UP2, UPT, UR16, 0x1, UPT ;  /* 0x000000011000788c */ /* 0x000fe4000bf45270 */
[----:B------:R-:W-:-:S07]  /*2020*/  UISETP.NE.AND UP3, UPT, UR17, URZ, UPT ;  /* 0x000000ff1100728c */ /* 0x000fce000bf65270 */
        /* <DEDUP_REMOVED lines=8> */
[----:B------:R-:W-:Y:S01]  /*20b0*/  LEA R14, R14, UR10, 0x2 ;  /* 0x0000000a0e0e7c11 */ /* 0x000fe2000f8e10ff */
[----:B------:R-:W-:-:S04]  /*20c0*/  IMAD R15, R15, 0x4, R2 ;  /* 0x000000040f0f7824 */ /* 0x000fc800078e0202 */
[----:B------:R-:W-:Y:S04]  /*20d0*/  LDS R10, [R14] ;  /* 0x000000000e0a7984 */ /* 0x000fe80000000800 */
[----:B------:R-:W0:Y:S04]  /*20e0*/  LDS R16, [R15] ;  /* 0x000000000f107984 */ /* 0x000e280000000800 */
[----:B------:R-:W-:Y:S04]  /*20f0*/  LDS R17, [R14+0x4] ;  /* 0x000004000e117984 */ /* 0x000fe80000000800 */
[----:B------:R-:W1:Y:S01]  /*2100*/  LDS R19, [R15+0x4] ;  /* 0x000004000f137984 */ /* 0x000e620000000800 */
[----:B0-----:R-:W-:-:S04]  /*2110*/  FFMA R10, R10, R16, R25 ;  /* 0x000000100a0a7223 */ /* 0x001fc80000000019 */
[----:B-1----:R-:W-:-:S07]  /*2120*/  FFMA R25, R17, R19, R10 ;  /* 0x0000001311197223 */ /* 0x002fce000000000a */
.L_x_17:
[----:B------:R-:W-:Y:S05]  /*2130*/  BRA.U !UP3, `(.L_x_15) ;  /* 0x000000010b2c7547 */ /* 0x000fea000b800000 */
[----:B------:R-:W0:Y:S01]  /*2140*/  S2UR UR11, SR_CgaCtaId ;  /* 0x00000000000b79c3 */ /* 0x000e220000008800 */
[----:B------:R-:W-:-:S07]  /*2150*/  UMOV UR10, 0x400 ;  /* 0x00000400000a7882 */ /* 0x000fce0000000000 */
[----:B------:R-:W1:Y:S01]  /*2160*/  LDC R15, c[0x0][0x39c] ;  /* 0x0000e700ff0f7b82 */ /* 0x000e620000000800 */
[----:B0-----:R-:W-:Y:S01]  /*2170*/  ULEA UR10, UR11, UR10, 0x18 ;  /* 0x0000000a0b0a7291 */ /* 0x001fe2000f8ec0ff */
[-C--:B-1----:R-:W-:Y:S02]  /*2180*/  IMAD R10, R0, R15.reuse, UR6 ;  /* 0x00000006000a7e24 */ /* 0x082fe4000f8e020f */
[----:B------:R-:W-:-:S03]  /*2190*/  IMAD R15, R13, R15, UR6 ;  /* 0x000000060d0f7e24 */ /* 0x000fc6000f8e020f */
[----:B------:R-:W-:Y:S02]  /*21a0*/  LEA R10, R10, UR10, 0x2 ;  /* 0x0000000a0a0a7c11 */ /* 0x000fe4000f8e10ff */
[----:B------:R-:W-:-:S04]  /*21b0*/  LEA R15, R15, R2, 0x2 ;  /* 0x000000020f0f7211 */ /* 0x000fc800078e10ff */
[----:B------:R-:W-:Y:S04]  /*21c0*/  LDS R10, [R10] ;  /* 0x000000000a0a7984 */ /* 0x000fe80000000800 */
[----:B------:R-:W0:Y:S02]  /*21d0*/  LDS R15, [R15] ;  /* 0x000000000f0f7984 */ /* 0x000e240000000800 */
[----:B0-----:R-:W-:-:S07]  /*21e0*/  FFMA R25, R10, R15, R25 ;  /* 0x0000000f0a197223 */ /* 0x001fce0000000019 */
.L_x_15:
[----:B------:R-:W0:Y:S01]  /*21f0*/  LDCU UR6, c[0x0][0x3a8] ;  /* 0x00007500ff0677ac */ /* 0x000e220008000800 */
[----:B------:R-:W1:Y:S01]  /*2200*/  LDCU UR10, c[0x0][0x3b0] ;  /* 0x00007600ff0a77ac */ /* 0x000e620008000800 */
[----:B0-----:R-:W-:Y:S02]  /*2210*/  IMAD R15, R0, UR6, R13 ;  /* 0x00000006000f7c24 */ /* 0x001fe4000f8e020d */
[----:B------:R-:W-:Y:S02]  /*2220*/  VIADD R13, R13, 0x1 ;  /* 0x000000010d0d7836 */ /* 0x000fe40000000000 */
[----:B-1----:R-:W-:Y:S01]  /*2230*/  FMUL R25, R25, UR10 ;  /* 0x0000000a19197c20 */ /* 0x002fe20008400000 */
[----:B------:R-:W-:Y:S02]  /*2240*/  LEA R10, R15, R18, 0x2 ;  /* 0x000000120f0a7211 */ /* 0x000fe400078e10ff */
[----:B------:R-:W-:Y:S02]  /*2250*/  ISETP.NE.AND P0, PT, R13, UR6, PT ;  /* 0x000000060d007c0c */ /* 0x000fe4000bf05270 */
[----:B------:R-:W-:Y:S01]  /*2260*/  FMNMX R12, R25, R12, !PT ;  /* 0x0000000c190c7209 */ /* 0x000fe20007800000 */
[----:B------:R0:W-:Y:S10]  /*2270*/  STS [R10], R25 ;  /* 0x000000190a007388 */ /* 0x0001f40000000800 */
[----:B0-----:R-:W-:Y:S05]  /*2280*/  @!P0 BRA `(.L_x_11) ;  /* 0x0000000000cc8947 */ /* 0x001fea0003800000 */
[----:B------:R-:W-:Y:S05]  /*2290*/  BRA `(.L_x_18) ;  /* 0xfffffff800447947 */ /* 0x000fea000383ffff */
.L_x_12:
[----:B------:R-:W0:Y:S01]  /*22a0*/  LDCU UR10, c[0x0][0x3b0] ;  /* 0x00007600ff0a77ac */ /* 0x000e220008000800 */
[----:B------:R-:W-:Y:S01]  /*22b0*/  HFMA2 R13, -RZ, RZ, 0, 0 ;  /* 0x00000000ff0d7431 */ /* 0x000fe200000001ff */
[----:B------:R-:W-:Y:S01]  /*22c0*/  MOV R12, 0xff800000 ;  /* 0xff800000000c7802 */ /* 0x000fe20000000f00 */
[----:B------:R-:W-:Y:S01]  /*22d0*/  UISETP.GE.U32.AND UP2, UPT, UR6, 0x8, UPT ;  /* 0x000000080600788c */ /* 0x000fe2000bf46070 */
[----:B0-----:R-:W-:-:S08]  /*22e0*/  FMUL R14, RZ, UR10 ;  /* 0x0000000aff0e7c20 */ /* 0x001fd00008400000 */
[----:B------:R-:W-:Y:S05]  /*22f0*/  BRA.U !UP2, `(.L_x_19) ;  /* 0x000000010a447547 */ /* 0x000fea000b800000 */
[----:B------:R-:W-:Y:S01]  /*2300*/  IMAD.MOV.U32 R12, RZ, RZ, -0x800000 ;  /* 0xff800000ff0c7424 */ /* 0x000fe200078e00ff */
[----:B------:R-:W-:-:S07]  /*2310*/  MOV R10, RZ ;  /* 0x000000ff000a7202 */ /* 0x000fce0000000f00 */
.L_x_20:
[----:B0-----:R-:W-:Y:S01]  /*2320*/  IMAD R13, R0, UR6, R10 ;  /* 0x00000006000d7c24 */ /* 0x001fe2000f8e020a */
[----:B------:R-:W-:Y:S01]  /*2330*/  FMNMX R12, R14, R12, !PT ;  /* 0x0000000c0e0c7209 */ /* 0x000fe20007800000 */
[----:B------:R-:W-:-:S03]  /*2340*/  VIADD R10, R10, 0x8 ;  /* 0x000000080a0a7836 */ /* 0x000fc60000000000 */
[----:B------:R-:W-:Y:S02]  /*2350*/  LEA R13, R13, R18, 0x2 ;  /* 0x000000120d0d7211 */ /* 0x000fe400078e10ff */
[----:B------:R-:W-:-:S03]  /*2360*/  ISETP.NE.AND P0, PT, R10, R7, PT ;  /* 0x000000070a00720c */ /* 0x000fc60003f05270 */
[----:B------:R0:W-:Y:S04]  /*2370*/  STS [R13], R14 ;  /* 0x0000000e0d007388 */ /* 0x0001e80000000800 */
[----:B------:R0:W-:Y:S04]  /*2380*/  STS [R13+0x4], R14 ;  /* 0x0000040e0d007388 */ /* 0x0001e80000000800 */
[----:B------:R0:W-:Y:S04]  /*2390*/  STS [R13+0x8], R14 ;  /* 0x0000080e0d007388 */ /* 0x0001e80000000800 */
[----:B------:R0:W-:Y:S04]  /*23a0*/  STS [R13+0xc], R14 ;  /* 0x00000c0e0d007388 */ /* 0x0001e80000000800 */
[----:B------:R0:W-:Y:S04]  /*23b0*/  STS [R13+0x10], R14 ;  /* 0x0000100e0d007388 */ /* 0x0001e80000000800 */
[----:B------:R0:W-:Y:S04]  /*23c0*/  STS [R13+0x14], R14 ;  /* 0x0000140e0d007388 */ /* 0x0001e80000000800 */
[----:B------:R0:W-:Y:S04]  /*23d0*/  STS [R13+0x18], R14 ;  /* 0x0000180e0d007388 */ /* 0x0001e80000000800 */
[----:B------:R0:W-:Y:S01]  /*23e0*/  STS [R13+0x1c], R14 ;  /* 0x00001c0e0d007388 */ /* 0x0001e20000000800 */
[----:B------:R-:W-:Y:S05]  /*23f0*/  @P0 BRA `(.L_x_20) ;  /* 0xfffffffc00c80947 */ /* 0x000fea000383ffff */
[----:B0-----:R-:W-:-:S07]  /*2400*/  MOV R13, R7 ;  /* 0x00000007000d7202 */ /* 0x001fce0000000f00 */
.L_x_19:
[----:B------:R-:W-:-:S13]  /*2410*/  ISETP.NE.AND P0, PT, R4, RZ, PT ;  /* 0x000000ff0400720c */ /* 0x000fda0003f05270 */
[----:B------:R-:W-:Y:S05]  /*2420*/  @!P0 BRA `(.L_x_11) ;  /* 0x0000000000648947 */ /* 0x000fea0003800000 */
[----:B------:R-:W-:Y:S02]  /*2430*/  IADD3 R10, PT, PT, R4, -0x1, RZ ;  /* 0xffffffff040a7810 */ /* 0x000fe40007ffe0ff */
[----:B------:R-:W-:Y:S02]  /*2440*/  ISETP.NE.AND P1, PT, R5, RZ, PT ;  /* 0x000000ff0500720c */ /* 0x000fe40003f25270 */
[----:B------:R-:W-:-:S13]  /*2450*/  ISETP.GE.U32.AND P0, PT, R10, 0x3, PT ;  /* 0x000000030a00780c */ /* 0x000fda0003f06070 */
[----:B------:R-:W-:Y:S05]  /*2460*/  @!P0 BRA `(.L_x_21) ;  /* 0x0000000000208947 */ /* 0x000fea0003800000 */
[----:B------:R-:W-:Y:S01]  /*2470*/  IMAD R15, R0, UR6, R13 ;  /* 0x00000006000f7c24 */ /* 0x000fe2000f8e020d */
[----:B------:R-:W-:Y:S02]  /*2480*/  FMNMX R12, R14, R12, !PT ;  /* 0x0000000c0e0c7209 */ /* 0x000fe40007800000 */
[----:B------:R-:W-:Y:S01]  /*2490*/  IADD3 R13, PT, PT, R13, 0x4, RZ ;  /* 0x000000040d0d7810 */ /* 0x000fe20007ffe0ff */
[----:B------:R-:W-:-:S05]  /*24a0*/  IMAD R15, R15, 0x4, R18 ;  /* 0x000000040f0f7824 */ /* 0x000fca00078e0212 */
[----:B------:R0:W-:Y:S04]  /*24b0*/  STS [R15], R14 ;  /* 0x0000000e0f007388 */ /* 0x0001e80000000800 */
[----:B------:R0:W-:Y:S04]  /*24c0*/  STS [R15+0x4], R14 ;  /* 0x0000040e0f007388 */ /* 0x0001e80000000800 */
[----:B------:R0:W-:Y:S04]  /*24d0*/  STS [R15+0x8], R14 ;  /* 0x0000080e0f007388 */ /* 0x0001e80000000800 */
[----:B------:R0:W-:Y:S02]  /*24e0*/  STS [R15+0xc], R14 ;  /* 0x00000c0e0f007388 */ /* 0x0001e40000000800 */
.L_x_21:
[----:B------:R-:W-:Y:S05]  /*24f0*/  @!P1 BRA `(.L_x_11) ;  /* 0x0000000000309947 */ /* 0x000fea0003800000 */
[----:B------:R-:W-:Y:S02]  /*2500*/  ISETP.NE.AND P0, PT, R5, 0x1, PT ;  /* 0x000000010500780c */ /* 0x000fe40003f05270 */
[----:B------:R-:W-:-:S11]  /*2510*/  ISETP.NE.AND P1, PT, R8, RZ, PT ;  /* 0x000000ff0800720c */ /* 0x000fd60003f25270 */
[----:B0-----:R-:W-:Y:S01]  /*2520*/  @P0 IMAD R15, R0, UR6, R13 ;  /* 0x00000006000f0c24 */ /* 0x001fe2000f8e020d */
[----:B------:R-:W-:Y:S02]  /*2530*/  @P0 IADD3 R13, PT, PT, R13, 0x2, RZ ;  /* 0x000000020d0d0810 */ /* 0x000fe40007ffe0ff */
[----:B------:R-:W-:Y:S01]  /*2540*/  @P0 FMNMX R12, R14, R12, !PT ;  /* 0x0000000c0e0c0209 */ /* 0x000fe20007800000 */
[----:B------:R-:W-:Y:S02]  /*2550*/  @P0 IMAD R15, R15, 0x4, R18 ;  /* 0x000000040f0f0824 */ /* 0x000fe400078e0212 */
[----:B------:R-:W-:Y:S01]  /*2560*/  @P1 IMAD R13, R0, UR6, R13 ;  /* 0x00000006000d1c24 */ /* 0x000fe2000f8e020d */
[----:B------:R-:W-:Y:S02]  /*2570*/  @P1 FMNMX R12, R14, R12, !PT ;  /* 0x0000000c0e0c1209 */ /* 0x000fe40007800000 */
[----:B------:R1:W-:Y:S02]  /*2580*/  @P0 STS [R15], R14 ;  /* 0x0000000e0f000388 */ /* 0x0003e40000000800 */
[----:B------:R-:W-:-:S02]  /*2590*/  @P1 LEA R13, R13, R18, 0x2 ;  /* 0x000000120d0d1211 */ /* 0x000fc400078e10ff */
[----:B------:R1:W-:Y:S04]  /*25a0*/  @P0 STS [R15+0x4], R14 ;  /* 0x0000040e0f000388 */ /* 0x0003e80000000800 */
[----:B------:R1:W-:Y:S02]  /*25b0*/  @P1 STS [R13], R14 ;  /* 0x0000000e0d001388 */ /* 0x0003e40000000800 */
.L_x_11:
[----:B------:R-:W-:Y:S01]  /*25c0*/  HFMA2 R19, -RZ, RZ, 0, 0 ;  /* 0x00000000ff137431 */ /* 0x000fe200000001ff */
[----:B------:R-:W-:Y:S06]  /*25d0*/  BRA.U !UP1, `(.L_x_22) ;  /* 0x0000000509c47547 */ /* 0x000fec000b800000 */
[----:B------:R-:W-:Y:S01]  /*25e0*/  UISETP.GE.U32.AND UP2, UPT, UR6, 0x4, UPT ;  /* 0x000000040600788c */ /* 0x000fe2000bf46070 */
[----:B------:R-:W-:Y:S01]  /*25f0*/  IMAD.MOV.U32 R19, RZ, RZ, RZ ;  /* 0x000000ffff137224 */ /* 0x000fe200078e00ff */
[----:B-1----:R-:W-:-:S07]  /*2600*/  MOV R13, RZ ;  /* 0x000000ff000d7202 */ /* 0x002fce0000000f00 */
[----:B------:R-:W-:Y:S05]  /*2610*/  BRA.U !UP2, `(.L_x_23) ;  /* 0x000000010ae87547 */ /* 0x000fea000b800000 */
[----:B------:R-:W-:Y:S01]  /*2620*/  MOV R19, RZ ;  /* 0x000000ff00137202 */ /* 0x000fe20000000f00 */
[----:B0-----:R-:W-:-:S07]  /*2630*/  IMAD.MOV.U32 R14, RZ, RZ, RZ ;  /* 0x000000ffff0e7224 */ /* 0x001fce00078e00ff */
.L_x_24:
[----:B-1----:R-:W-:Y:S02]  /*2640*/  IMAD R13, R0, UR6, R14 ;  /* 0x00000006000d7c24 */ /* 0x002fe4000f8e020e */
[----:B------:R-:W-:Y:S02]  /*2650*/  HFMA2 R16, -RZ, RZ, 0.96630859375, -0.0022525787353515625 ;  /* 0x3bbb989dff107431 */ /* 0x000fe400000001ff */
[----:B------:R-:W-:Y:S01]  /*2660*/  IMAD.MOV.U32 R17, RZ, RZ, 0x437c0000 ;  /* 0x437c0000ff117424 */ /* 0x000fe200078e00ff */
[----:B------:R-:W-:Y:S02]  /*2670*/  IADD3 R14, PT, PT, R14, 0x4, RZ ;  /* 0x000000040e0e7810 */ /* 0x000fe40007ffe0ff */
[----:B------:R-:W-:Y:S02]  /*2680*/  LEA R10, R13, R18, 0x2 ;  /* 0x000000120d0a7211 */ /* 0x000fe400078e10ff */
[----:B------:R-:W-:-:S03]  /*2690*/  ISETP.NE.AND P0, PT, R14, R9, PT ;  /* 0x000000090e00720c */ /* 0x000fc60003f05270 */
[----:B------:R-:W0:Y:S04]  /*26a0*/  LDS R25, [R10+0x4] ;  /* 0x000004000a197984 */ /* 0x000e280000000800 */
[----:B------:R-:W1:Y:S04]  /*26b0*/  LDS R23, [R10+0x8] ;  /* 0x000008000a177984 */ /* 0x000e680000000800 */
[----:B------:R-:W2:Y:S04]  /*26c0*/  LDS R13, [R10] ;  /* 0x000000000a0d7984 */ /* 0x000ea80000000800 */
[----:B------:R-:W3:Y:S01]  /*26d0*/  LDS R21, [R10+0xc] ;  /* 0x00000c000a157984 */ /* 0x000ee20000000800 */
[----:B0-----:R-:W-:-:S04]  /*26e0*/  FADD R25, R25, -R12 ;  /* 0x8000000c19197221 */ /* 0x001fc80000000000 */
[----:B------:R-:W-:Y:S01]  /*26f0*/  FFMA.SAT R24, R25, R16, 0.5 ;  /* 0x3f00000019187423 */ /* 0x000fe20000002010 */
[----:B-1----:R-:W-:-:S03]  /*2700*/  FADD R23, R23, -R12 ;  /* 0x8000000c17177221 */ /* 0x002fc60000000000 */
[----:B------:R-:W-:Y:S01]  /*2710*/  FFMA.RM R15, R24, R17, 12582913 ;  /* 0x4b400001180f7423 */ /* 0x000fe20000004011 */
[----:B--2---:R-:W-:-:S03]  /*2720*/  FADD R27, R13, -R12 ;  /* 0x8000000c0d1b7221 */ /* 0x004fc60000000000 */
[----:B------:R-:W-:Y:S01]  /*2730*/  FADD R24, R15, -12583039 ;  /* 0xcb40007f0f187421 */ /* 0x000fe20000000000 */
[----:B---3--:R-:W-:Y:S01]  /*2740*/  FADD R21, R21, -R12 ;  /* 0x8000000c15157221 */ /* 0x008fe20000000000 */
[-C--:B------:R-:W-:Y:S02]  /*2750*/  FFMA.SAT R22, R27, R16.reuse, 0.5 ;  /* 0x3f0000001b167423 */ /* 0x080fe40000002010 */
[----:B------:R-:W-:Y:S01]  /*2760*/  FFMA R24, R25, 1.4426950216293334961, -R24 ;  /* 0x3fb8aa3b19187823 */ /* 0x000fe20000000818 */
[-C--:B------:R-:W-:Y:S01]  /*2770*/  FFMA.SAT R26, R21, R16.reuse, 0.5 ;  /* 0x3f000000151a7423 */ /* 0x080fe20000002010 */
[----:B------:R-:W-:Y:S02]  /*2780*/  FFMA.RM R13, R22, R17, 12582913 ;  /* 0x4b400001160d7423 */ /* 0x000fe40000004011 */
[----:B------:R-:W-:Y:S01]  /*2790*/  FFMA R25, R25, 1.925963033500011079e-08, R24 ;  /* 0x32a5706019197823 */ /* 0x000fe20000000018 */
[----:B------:R-:W-:Y:S01]  /*27a0*/  FFMA.SAT R24, R23, R16, 0.5 ;  /* 0x3f00000017187423 */ /* 0x000fe20000002010 */
[C---:B------:R-:W-:Y:S01]  /*27b0*/  FADD R22, R13.reuse, -12583039 ;  /* 0xcb40007f0d167421 */ /* 0x040fe20000000000 */
[----:B------:R-:W-:-:S02]  /*27c0*/  SHF.L.U32 R13, R13, 0x17, RZ ;  /* 0x000000170d0d7819 */ /* 0x000fc400000006ff */
[-C--:B------:R-:W-:Y:S01]  /*27d0*/  FFMA.RM R16, R24, R17.reuse, 12582913 ;  /* 0x4b40000118107423 */ /* 0x080fe20000004011 */
[----:B------:R-:W-:Y:S01]  /*27e0*/  FFMA.RM R17, R26, R17, 12582913 ;  /* 0x4b4000011a117423 */ /* 0x000fe20000004011 */
[C---:B------:R-:W-:Y:S01]  /*27f0*/  FFMA R22, R27.reuse, 1.4426950216293334961, -R22 ;  /* 0x3fb8aa3b1b167823 */ /* 0x040fe20000000816 */
[----:B------:R-:W0:Y:S01]  /*2800*/  MUFU.EX2 R25, R25 ;  /* 0x0000001900197308 */ /* 0x000e220000000800 */
[C---:B------:R-:W-:Y:S01]  /*2810*/  FADD R24, R16.reuse, -12583039 ;  /* 0xcb40007f10187421 */ /* 0x040fe20000000000 */
[----:B------:R-:W-:Y:S02]  /*2820*/  IMAD.SHL.U32 R16, R16, 0x800000, RZ ;  /* 0x0080000010107824 */ /* 0x000fe400078e00ff */
[----:B------:R-:W-:Y:S01]  /*2830*/  FFMA R22, R27, 1.925963033500011079e-08, R22 ;  /* 0x32a570601b167823 */ /* 0x000fe20000000016 */
[----:B------:R-:W-:Y:S01]  /*2840*/  SHF.L.U32 R26, R17, 0x17, RZ ;  /* 0x00000017111a7819 */ /* 0x000fe200000006ff */
[----:B------:R-:W-:-:S04]  /*2850*/  FFMA R24, R23, 1.4426950216293334961, -R24 ;  /* 0x3fb8aa3b17187823 */ /* 0x000fc80000000818 */
[----:B------:R-:W-:Y:S01]  /*2860*/  FFMA R23, R23, 1.925963033500011079e-08, R24 ;  /* 0x32a5706017177823 */ /* 0x000fe20000000018 */
[----:B------:R-:W-:Y:S01]  /*2870*/  FADD R24, R17, -12583039 ;  /* 0xcb40007f11187421 */ /* 0x000fe20000000000 */
[----:B------:R-:W1:Y:S03]  /*2880*/  MUFU.EX2 R22, R22 ;  /* 0x0000001600167308 */ /* 0x000e660000000800 */
[----:B------:R-:W-:-:S04]  /*2890*/  FFMA R24, R21, 1.4426950216293334961, -R24 ;  /* 0x3fb8aa3b15187823 */ /* 0x000fc80000000818 */
[----:B------:R-:W-:Y:S01]  /*28a0*/  FFMA R21, R21, 1.925963033500011079e-08, R24 ;  /* 0x32a5706015157823 */ /* 0x000fe20000000018 */
[----:B------:R-:W2:Y:S01]  /*28b0*/  MUFU.EX2 R23, R23 ;  /* 0x0000001700177308 */ /* 0x000ea20000000800 */
[----:B------:R-:W-:-:S05]  /*28c0*/  SHF.L.U32 R24, R15, 0x17, RZ ;  /* 0x000000170f187819 */ /* 0x000fca00000006ff */
[----:B0-----:R-:W-:Y:S02]  /*28d0*/  FMUL R24, R24, R25 ;  /* 0x0000001918187220 */ /* 0x001fe40000400000 */
[----:B------:R-:W0:Y:S01]  /*28e0*/  MUFU.EX2 R21, R21 ;  /* 0x0000001500157308 */ /* 0x000e220000000800 */
[----:B-1----:R-:W-:Y:S02]  /*28f0*/  FMUL R13, R13, R22 ;  /* 0x000000160d0d7220 */ /* 0x002fe40000400000 */
[----:B------:R1:W-:Y:S02]  /*2900*/  STS [R10+0x4], R24 ;  /* 0x000004180a007388 */ /* 0x0003e40000000800 */
[----:B------:R-:W-:Y:S02]  /*2910*/  FADD R19, R13, R19 ;  /* 0x000000130d137221 */ /* 0x000fe40000000000 */
[----:B------:R1:W-:Y:S01]  /*2920*/  STS [R10], R13 ;  /* 0x0000000d0a007388 */ /* 0x0003e20000000800 */
[----:B--2---:R-:W-:Y:S01]  /*2930*/  FMUL R16, R16, R23 ;  /* 0x0000001710107220 */ /* 0x004fe20000400000 */
[----:B------:R-:W-:-:S04]  /*2940*/  FADD R19, R19, R24 ;  /* 0x0000001813137221 */ /* 0x000fc80000000000 */
[----:B------:R1:W-:Y:S01]  /*2950*/  STS [R10+0x8], R16 ;  /* 0x000008100a007388 */ /* 0x0003e20000000800 */
[----:B------:R-:W-:Y:S01]  /*2960*/  FADD R19, R19, R16 ;  /* 0x0000001013137221 */ /* 0x000fe20000000000 */
[----:B0-----:R-:W-:-:S04]  /*2970*/  FMUL R26, R26, R21 ;  /* 0x000000151a1a7220 */ /* 0x001fc80000400000 */
[----:B------:R-:W-:Y:S01]  /*2980*/  FADD R19, R19, R26 ;  /* 0x0000001a13137221 */ /* 0x000fe20000000000 */
[----:B------:R1:W-:Y:S01]  /*2990*/  STS [R10+0xc], R26 ;  /* 0x00000c1a0a007388 */ /* 0x0003e20000000800 */
[----:B------:R-:W-:Y:S05]  /*29a0*/  @P0 BRA `(.L_x_24) ;  /* 0xfffffffc00240947 */ /* 0x000fea000383ffff */
[----:B-1----:R-:W-:-:S07]  /*29b0*/  IMAD.MOV.U32 R13, RZ, RZ, R9 ;  /* 0x000000ffff0d7224 */ /* 0x002fce00078e0009 */
.L_x_23:
[----:B------:R-:W-:-:S13]  /*29c0*/  ISETP.NE.AND P0, PT, R5, RZ, PT ;  /* 0x000000ff0500720c */ /* 0x000fda0003f05270 */
[----:B------:R-:W-:Y:S05]  /*29d0*/  @!P0 BRA `(.L_x_22) ;  /* 0x0000000000c48947 */ /* 0x000fea0003800000 */
[----:B------:R-:W-:Y:S02]  /*29e0*/  ISETP.NE.AND P0, PT, R5, 0x1, PT ;  /* 0x000000010500780c */ /* 0x000fe40003f05270 */
[----:B------:R-:W-:-:S11]  /*29f0*/  ISETP.NE.AND P1, PT, R8, RZ, PT ;  /* 0x000000ff0800720c */ /* 0x000fd60003f25270 */
[----:B------:R-:W-:Y:S05]  /*2a00*/  @!P0 BRA `(.L_x_25) ;  /* 0x0000000000748947 */ /* 0x000fea0003800000 */
[----:B0-----:R-:W-:Y:S01]  /*2a10*/  IMAD R15, R0, UR6, R13 ;  /* 0x00000006000f7c24 */ /* 0x001fe2000f8e020d */
[----:B------:R-:W-:Y:S01]  /*2a20*/  MOV R21, 0x3bbb989d ;  /* 0x3bbb989d00157802 */ /* 0x000fe20000000f00 */
[----:B------:R-:W-:Y:S02]  /*2a30*/  IMAD.MOV.U32 R22, RZ, RZ, 0x437c0000 ;  /* 0x437c0000ff167424 */ /* 0x000fe400078e00ff */
[----:B------:R-:W-:Y:S01]  /*2a40*/  VIADD R13, R13, 0x2 ;  /* 0x000000020d0d7836 */ /* 0x000fe20000000000 */
[----:B------:R-:W-:-:S05]  /*2a50*/  LEA R10, R15, R18, 0x2 ;  /* 0x000000120f0a7211 */ /* 0x000fca00078e10ff */
[----:B------:R-:W0:Y:S04]  /*2a60*/  LDS R15, [R10] ;  /* 0x000000000a0f7984 */ /* 0x000e280000000800 */
[----:B------:R-:W1:Y:S01]  /*2a70*/  LDS R17, [R10+0x4] ;  /* 0x000004000a117984 */ /* 0x000e620000000800 */
[--C-:B0-----:R-:W-:Y:S01]  /*2a80*/  FADD R16, R15, -R12.reuse ;  /* 0x8000000c0f107221 */ /* 0x101fe20000000000 */
[----:B-1----:R-:W-:-:S03]  /*2a90*/  FADD R15, R17, -R12 ;  /* 0x8000000c110f7221 */ /* 0x002fc60000000000 */
[-C--:B------:R-:W-:Y:S01]  /*2aa0*/  FFMA.SAT R14, R16, R21.reuse, 0.5 ;  /* 0x3f000000100e7423 */ /* 0x080fe20000002015 */
[----:B------:R-:W-:-:S03]  /*2ab0*/  FFMA.SAT R21, R15, R21, 0.5 ;  /* 0x3f0000000f157423 */ /* 0x000fc60000002015 */
[-C--:B------:R-:W-:Y:S01]  /*2ac0*/  FFMA.RM R14, R14, R22.reuse, 12582913 ;  /* 0x4b4000010e0e7423 */ /* 0x080fe20000004016 */
[----:B------:R-:W-:-:S03]  /*2ad0*/  FFMA.RM R21, R21, R22, 12582913 ;  /* 0x4b40000115157423 */ /* 0x000fc60000004016 */
[C---:B------:R-:W-:Y:S01]  /*2ae0*/  FADD R17, R14.reuse, -12583039 ;  /* 0xcb40007f0e117421 */ /* 0x040fe20000000000 */
[----:B------:R-:W-:Y:S01]  /*2af0*/  SHF.L.U32 R14, R14, 0x17, RZ ;  /* 0x000000170e0e7819 */ /* 0x000fe200000006ff */
[C---:B------:R-:W-:Y:S02]  /*2b00*/  FADD R22, R21.reuse, -12583039 ;  /* 0xcb40007f15167421 */ /* 0x040fe40000000000 */
[C---:B------:R-:W-:Y:S01]  /*2b10*/  FFMA R17, R16.reuse, 1.4426950216293334961, -R17 ;  /* 0x3fb8aa3b10117823 */ /* 0x040fe20000000811 */
[----:B------:R-:W-:Y:S01]  /*2b20*/  SHF.L.U32 R21, R21, 0x17, RZ ;  /* 0x0000001715157819 */ /* 0x000fe200000006ff */
[C---:B------:R-:W-:Y:S02]  /*2b30*/  FFMA R22, R15.reuse, 1.4426950216293334961, -R22 ;  /* 0x3fb8aa3b0f167823 */ /* 0x040fe40000000816 */
[----:B------:R-:W-:Y:S02]  /*2b40*/  FFMA R17, R16, 1.925963033500011079e-08, R17 ;  /* 0x32a5706010117823 */ /* 0x000fe40000000011 */
[----:B------:R-:W-:-:S04]  /*2b50*/  FFMA R22, R15, 1.925963033500011079e-08, R22 ;  /* 0x32a570600f167823 */ /* 0x000fc80000000016 */
[----:B------:R-:W0:Y:S08]  /*2b60*/  MUFU.EX2 R17, R17 ;  /* 0x0000001100117308 */ /* 0x000e300000000800 */
[----:B------:R-:W1:Y:S01]  /*2b70*/  MUFU.EX2 R22, R22 ;  /* 0x0000001600167308 */ /* 0x000e620000000800 */
[----:B0-----:R-:W-:-:S04]  /*2b80*/  FMUL R14, R14, R17 ;  /* 0x000000110e0e7220 */ /* 0x001fc80000400000 */
[----:B------:R-:W-:Y:S01]  /*2b90*/  FADD R19, R19, R14 ;  /* 0x0000000e13137221 */ /* 0x000fe20000000000 */
[----:B------:R2:W-:Y:S01]  /*2ba0*/  STS [R10], R14 ;  /* 0x0000000e0a007388 */ /* 0x0005e20000000800 */
[----:B-1----:R-:W-:-:S04]  /*2bb0*/  FMUL R21, R21, R22 ;  /* 0x0000001615157220 */ /* 0x002fc80000400000 */
[----:B------:R-:W-:Y:S01]  /*2bc0*/  FADD R19, R19, R21 ;  /* 0x0000001513137221 */ /* 0x000fe20000000000 */
[----:B------:R2:W-:Y:S06]  /*2bd0*/  STS [R10+0x4], R21 ;  /* 0x000004150a007388 */ /* 0x0005ec0000000800 */
.L_x_25:
[----:B------:R-:W-:Y:S05]  /*2be0*/  @!P1 BRA `(.L_x_22) ;  /* 0x0000000000409947 */ /* 0x000fea0003800000 */
[----:B------:R-:W-:Y:S02]  /*2bf0*/  IMAD R13, R0, UR6, R13 ;  /* 0x00000006000d7c24 */ /* 0x000fe4000f8e020d */
[----:B--2---:R-:W-:Y:S02]  /*2c00*/  HFMA2 R10, -RZ, RZ, 0.96630859375, -0.0022525787353515625 ;  /* 0x3bbb989dff0a7431 */ /* 0x004fe400000001ff */
[----:B------:R-:W-:Y:S01]  /*2c10*/  IMAD.MOV.U32 R17, RZ, RZ, 0x437c0000 ;  /* 0x437c0000ff117424 */ /* 0x000fe200078e00ff */
[----:B------:R-:W-:-:S05]  /*2c20*/  LEA R13, R13, R18, 0x2 ;  /* 0x000000120d0d7211 */ /* 0x000fca00078e10ff */
[----:B0-----:R-:W0:Y:S02]  /*2c30*/  LDS R15, [R13] ;  /* 0x000000000d0f7984 */ /* 0x001e240000000800 */
[----:B0-----:R-:W-:-:S04]  /*2c40*/  FADD R15, R15, -R12 ;  /* 0x8000000c0f0f7221 */ /* 0x001fc80000000000 */
[----:B------:R-:W-:-:S04]  /*2c50*/  FFMA.SAT R10, R15, R10, 0.5 ;  /* 0x3f0000000f0a7423 */ /* 0x000fc8000000200a */
[----:B------:R-:W-:-:S04]  /*2c60*/  FFMA.RM R10, R10, R17, 12582913 ;  /* 0x4b4000010a0a7423 */ /* 0x000fc80000004011 */
[C---:B------:R-:W-:Y:S01]  /*2c70*/  FADD R14, R10.reuse, -12583039 ;  /* 0xcb40007f0a0e7421 */ /* 0x040fe20000000000 */
[----:B------:R-:W-:-:S03]  /*2c80*/  SHF.L.U32 R10, R10, 0x17, RZ ;  /* 0x000000170a0a7819 */ /* 0x000fc600000006ff */
[----:B------:R-:W-:-:S04]  /*2c90*/  FFMA R14, R15, 1.4426950216293334961, -R14 ;  /* 0x3fb8aa3b0f0e7823 */ /* 0x000fc8000000080e */
[----:B------:R-:W-:-:S04]  /*2ca0*/  FFMA R14, R15, 1.925963033500011079e-08, R14 ;  /* 0x32a570600f0e7823 */ /* 0x000fc8000000000e */
[----:B------:R-:W0:Y:S02]  /*2cb0*/  MUFU.EX2 R15, R14 ;  /* 0x0000000e000f7308 */ /* 0x000e240000000800 */
[----:B0-----:R-:W-:-:S04]  /*2cc0*/  FMUL R10, R10, R15 ;  /* 0x0000000f0a0a7220 */ /* 0x001fc80000400000 */
[----:B------:R-:W-:Y:S01]  /*2cd0*/  FADD R19, R19, R10 ;  /* 0x0000000a13137221 */ /* 0x000fe20000000000 */
[----:B------:R3:W-:Y:S06]  /*2ce0*/  STS [R13], R10 ;  /* 0x0000000a0d007388 */ /* 0x0007ec0000000800 */
.L_x_22:
[----:B--23-5:R-:W-:Y:S01]  /*2cf0*/  FMNMX R10, R12, R11, !PT ;  /* 0x0000000b0c0a7209 */ /* 0x02cfe20007800000 */
[----:B------:R-:W-:Y:S01]  /*2d00*/  IMAD.MOV.U32 R16, RZ, RZ, 0x437c0000 ;  /* 0x437c0000ff107424 */ /* 0x000fe200078e00ff */
[----:B01----:R-:W-:-:S03]  /*2d10*/  MOV R15, 0x3bbb989d ;  /* 0x3bbb989d000f7802 */ /* 0x003fc60000000f00 */
[C---:B------:R-:W-:Y:S01]  /*2d20*/  FADD R11, -R10.reuse, R11 ;  /* 0x0000000b0a0b7221 */ /* 0x040fe20000000100 */
[----:B------:R-:W-:-:S03]  /*2d30*/  FADD R14, -R10, R12 ;  /* 0x0000000c0a0e7221 */ /* 0x000fc60000000100 */
[-C--:B------:R-:W-:Y:S01]  /*2d40*/  FFMA.SAT R13, R11, R15.reuse, 0.5 ;  /* 0x3f0000000b0d7423 */ /* 0x080fe2000000200f */
[----:B------:R-:W-:-:S03]  /*2d50*/  FFMA.SAT R15, R14, R15, 0.5 ;  /* 0x3f0000000e0f7423 */ /* 0x000fc6000000200f */
[-C--:B------:R-:W-:Y:S01]  /*2d60*/  FFMA.RM R13, R13, R16.reuse, 12582913 ;  /* 0x4b4000010d0d7423 */ /* 0x080fe20000004010 */
[----:B------:R-:W-:-:S03]  /*2d70*/  FFMA.RM R15, R15, R16, 12582913 ;  /* 0x4b4000010f0f7423 */ /* 0x000fc60000004010 */
[----:B------:R-:W-:Y:S01]  /*2d80*/  FADD R12, R13, -12583039 ;  /* 0xcb40007f0d0c7421 */ /* 0x000fe20000000000 */
[----:B------:R-:W-:Y:S01]  /*2d90*/  FADD R17, R15, -12583039 ;  /* 0xcb40007f0f117421 */ /* 0x000fe20000000000 */
[----:B------:R-:W-:Y:S02]  /*2da0*/  SHF.L.U32 R13, R13, 0x17, RZ ;  /* 0x000000170d0d7819 */ /* 0x000fe400000006ff */
[----:B------:R-:W-:Y:S01]  /*2db0*/  FFMA R12, R11, 1.4426950216293334961, -R12 ;  /* 0x3fb8aa3b0b0c7823 */ /* 0x000fe2000000080c */
[----:B------:R-:W-:-:S03]  /*2dc0*/  FFMA R17, R14, 1.4426950216293334961, -R17 ;  /* 0x3fb8aa3b0e117823 */ /* 0x000fc60000000811 */
[----:B------:R-:W-:Y:S01]  /*2dd0*/  FFMA R12, R11, 1.925963033500011079e-08, R12 ;  /* 0x32a570600b0c7823 */ /* 0x000fe2000000000c */
[----:B------:R-:W-:Y:S01]  /*2de0*/  FFMA R17, R14, 1.925963033500011079e-08, R17 ;  /* 0x32a570600e117823 */ /* 0x000fe20000000011 */
[----:B------:R-:W-:-:S03]  /*2df0*/  SHF.L.U32 R11, R15, 0x17, RZ ;  /* 0x000000170f0b7819 */ /* 0x000fc600000006ff */
[----:B------:R-:W0:Y:S08]  /*2e00*/  MUFU.EX2 R14, R17 ;  /* 0x00000011000e7308 */ /* 0x000e300000000800 */
[----:B------:R-:W1:Y:S01]  /*2e10*/  MUFU.EX2 R12, R12 ;  /* 0x0000000c000c7308 */ /* 0x000e620000000800 */
[----:B0-----:R-:W-:Y:S01]  /*2e20*/  FMUL R11, R11, R14 ;  /* 0x0000000e0b0b7220 */ /* 0x001fe20000400000 */
[----:B-1----:R-:W-:-:S04]  /*2e30*/  FMUL R13, R13, R12 ;  /* 0x0000000c0d0d7220 */ /* 0x002fc80000400000 */
[----:B------:R-:W-:-:S04]  /*2e40*/  FMUL R20, R13, R20 ;  /* 0x000000140d147220 */ /* 0x000fc80000400000 */
[----:B------:R-:W-:Y:S01]  /*2e50*/  FFMA R19, R11, R19, R20 ;  /* 0x000000130b137223 */ /* 0x000fe20000000014 */
[----:B------:R-:W-:Y:S06]  /*2e60*/  BRA.U !UP0, `(.L_x_26) ;  /* 0x0000001108587547 */ /* 0x000fec000b800000 */
[----:B------:R-:W0:Y:S01]  /*2e70*/  LDC R21, c[0x0][0x3ac] ;  /* 0x0000eb00ff157b82 */ /* 0x000e220000000800 */
[----:B------:R-:W1:Y:S01]  /*2e80*/  LDCU UR6, c[0x0][0x39c] ;  /* 0x00007380ff0677ac */ /* 0x000e620008000800 */
[----:B------:R-:W-:Y:S01]  /*2e90*/  VIADD R12, R19, 0x1800000 ;  /* 0x01800000130c7836 */ /* 0x000fe20000000000 */
[----:B------:R-:W-:Y:S04]  /*2ea0*/  BSSY.RECONVERGENT B0, `(.L_x_27) ;  /* 0x000000f000007945 */ /* 0x000fe80003800200 */
[----:B------:R-:W-:Y:S01]  /*2eb0*/  LOP3.LUT R12, R12, 0x7f800000, RZ, 0xc0, !PT ;  /* 0x7f8000000c0c7812 */ /* 0x000fe200078ec0ff */
[----:B------:R-:W2:Y:S03]  /*2ec0*/  LDC R14, c[0x0][0x39c] ;  /* 0x0000e700ff0e7b82 */ /* 0x000ea60000000800 */
[----:B------:R-:W-:Y:S01]  /*2ed0*/  ISETP.GT.U32.AND P0, PT, R12, 0x1ffffff, PT ;  /* 0x01ffffff0c00780c */ /* 0x000fe20003f04070 */
[----:B-1----:R-:W-:Y:S01]  /*2ee0*/  UIMAD UR6, UR7, UR6, URZ ;  /* 0x00000006070672a4 */ /* 0x002fe2000f8e02ff */
[----:B0-----:R-:W-:-:S05]  /*2ef0*/  IMAD R21, R21, UR5, R0 ;  /* 0x0000000515157c24 */ /* 0x001fca000f8e0200 */
[----:B--2---:R-:W-:-:S06]  /*2f00*/  IMAD R21, R21, R14, UR6 ;  /* 0x0000000615157e24 */ /* 0x004fcc000f8e020e */
[----:B------:R-:W-:Y:S05]  /*2f10*/  @P0 BRA `(.L_x_28) ;  /* 0x00000000000c0947 */ /* 0x000fea0003800000 */
[----:B------:R-:W-:-:S07]  /*2f20*/  MOV R14, 0x2f40 ;  /* 0x00002f40000e7802 */ /* 0x000fce0000000f00 */
[----:B------:R-:W-:Y:S05]  /*2f30*/  CALL.REL.NOINC `($__internal_0_$__cuda_sm20_rcp_rn_f32_slowpath) ;  /* 0x00000010006c7944 */ /* 0x000fea0003c00000 */
[----:B------:R-:W-:Y:S05]  /*2f40*/  BRA `(.L_x_29) ;  /* 0x0000000000107947 */ /* 0x000fea0003800000 */
.L_x_28:
[----:B------:R-:W0:Y:S02]  /*2f50*/  MUFU.RCP R22, R19 ;  /* 0x0000001300167308 */ /* 0x000e240000001000 */
[----:B0-----:R-:W-:-:S04]  /*2f60*/  FFMA R12, R19, R22, -1 ;  /* 0xbf800000130c7423 */ /* 0x001fc80000000016 */
[----:B------:R-:W-:-:S04]  /*2f70*/  FADD.FTZ R13, -R12, -RZ ;  /* 0x800000ff0c0d7221 */ /* 0x000fc80000010100 */
[----:B------:R-:W-:-:S07]  /*2f80*/  FFMA R22, R22, R13, R22 ;  /* 0x0000000d16167223 */ /* 0x000fce0000000016 */
.L_x_29:
[----:B------:R-:W-:Y:S05]  /*2f90*/  BSYNC.RECONVERGENT B0 ;  /* 0x0000000000007941 */ /* 0x000fea0003800200 */
.L_x_27:
[----:B------:R-:W-:Y:S05]  /*2fa0*/  BRA.U !UP1, `(.L_x_30) ;  /* 0x0000000509d47547 */ /* 0x000fea000b800000 */
[----:B------:R-:W-:-:S05]  /*2fb0*/  UMOV UR6, URZ ;  /* 0x000000ff00067c82 */ /* 0x000fca0008000000 */
.L_x_36:
[----:B0-----:R-:W0:Y:S01]  /*2fc0*/  LDCU UR10, c[0x0][0x3a8] ;  /* 0x00007500ff0a77ac */ /* 0x001e220008000800 */
[----:B------:R-:W-:Y:S01]  /*2fd0*/  HFMA2 R14, -RZ, RZ, 0, 0 ;  /* 0x00000000ff0e7431 */ /* 0x000fe200000001ff */
[----:B------:R-:W-:Y:S01]  /*2fe0*/  MOV R13, RZ ;  /* 0x000000ff000d7202 */ /* 0x000fe20000000f00 */
[----:B0-----:R-:W-:-:S09]  /*2ff0*/  UISETP.GE.U32.AND UP1, UPT, UR10, 0x8, UPT ;  /* 0x000000080a00788c */ /* 0x001fd2000bf26070 */
[----:B------:R-:W-:Y:S05]  /*3000*/  BRA.U !UP1, `(.L_x_31) ;  /* 0x0000000109a87547 */ /* 0x000fea000b800000 */
[----:B------:R-:W-:Y:S01]  /*3010*/  IMAD.MOV.U32 R14, RZ, RZ, RZ ;  /* 0x000000ffff0e7224 */ /* 0x000fe200078e00ff */
[----:B------:R-:W-:-:S07]  /*3020*/  MOV R12, RZ ;  /* 0x000000ff000c7202 */ /* 0x000fce0000000f00 */
.L_x_32:
[----:B------:R-:W0:Y:S01]  /*3030*/  LDC R13, c[0x0][0x39c] ;  /* 0x0000e700ff0d7b82 */ /* 0x000e220000000800 */
[----:B------:R-:W-:-:S05]  /*3040*/  IMAD R15, R0, UR10, R12 ;  /* 0x0000000a000f7c24 */ /* 0x000fca000f8e020c */
[----:B------:R-:W-:-:S05]  /*3050*/  LEA R15, R15, R18, 0x2 ;  /* 0x000000120f0f7211 */ /* 0x000fca00078e10ff */
[----:B------:R-:W-:Y:S04]  /*3060*/  LDS R26, [R15+0x4] ;  /* 0x000004000f1a7984 */ /* 0x000fe80000000800 */
[----:B------:R-:W-:Y:S01]  /*3070*/  LDS R27, [R15+0xc] ;  /* 0x00000c000f1b7984 */ /* 0x000fe20000000800 */
[C---:B0-----:R-:W-:Y:S01]  /*3080*/  IMAD R17, R12.reuse, R13, UR6 ;  /* 0x000000060c117e24 */ /* 0x041fe2000f8e020d */
[----:B------:R-:W-:-:S03]  /*3090*/  IADD3 R12, PT, PT, R12, 0x8, RZ ;  /* 0x000000080c0c7810 */ /* 0x000fc60007ffe0ff */
[----:B------:R-:W-:Y:S01]  /*30a0*/  IMAD R24, R17, 0x4, R6 ;  /* 0x0000000411187824 */ /* 0x000fe200078e0206 */
[----:B------:R-:W-:Y:S01]  /*30b0*/  ISETP.NE.AND P0, PT, R12, R7, PT ;  /* 0x000000070c00720c */ /* 0x000fe20003f05270 */
[----:B------:R-:W-:Y:S03]  /*30c0*/  LDS R17, [R15] ;  /* 0x000000000f117984 */ /* 0x000fe60000000800 */
[C---:B------:R-:W-:Y:S01]  /*30d0*/  LEA R28, R13.reuse, R24, 0x2 ;  /* 0x000000180d1c7211 */ /* 0x040fe200078e10ff */
[----:B------:R0:W1:Y:S03]  /*30e0*/  LDS R23, [R24] ;  /* 0x0000000018177984 */ /* 0x0000660000000800 */
[C---:B------:R-:W-:Y:S01]  /*30f0*/  LEA R25, R13.reuse, R28, 0x2 ;  /* 0x0000001c0d197211 */ /* 0x040fe200078e10ff */
[----:B------:R-:W2:Y:S04]  /*3100*/  LDS R16, [R28] ;  /* 0x000000001c107984 */ /* 0x000ea80000000800 */
[----:B------:R-:W-:-:S05]  /*3110*/  IMAD R29, R13, 0x4, R25 ;  /* 0x000000040d1d7824 */ /* 0x000fca00078e0219 */
[----:B0-----:R-:W-:Y:S01]  /*3120*/  LEA R24, R13, R29, 0x2 ;  /* 0x0000001d0d187211 */ /* 0x001fe200078e10ff */
[----:B-1----:R-:W-:Y:S02]  /*3130*/  FFMA R23, R17, R23, R14 ;  /* 0x0000001711177223 */ /* 0x002fe4000000000e */
[----:B------:R-:W-:Y:S02]  /*3140*/  LDS R14, [R15+0x8] ;  /* 0x000008000f0e7984 */ /* 0x000fe40000000800 */
[----:B--2---:R-:W-:Y:S01]  /*3150*/  FFMA R23, R26, R16, R23 ;  /* 0x000000101a177223 */ /* 0x004fe20000000017 */
[----:B------:R-:W-:Y:S01]  /*3160*/  LEA R26, R13, R24, 0x2 ;  /* 0x000000180d1a7211 */ /* 0x000fe200078e10ff */
[----:B------:R-:W0:Y:S04]  /*3170*/  LDS R17, [R25] ;  /* 0x0000000019117984 */ /* 0x000e280000000800 */
[----:B------:R-:W1:Y:S01]  /*3180*/  LDS R16, [R29] ;  /* 0x000000001d107984 */ /* 0x000e620000000800 */
[----:B0-----:R-:W-:-:S03]  /*3190*/  FFMA R14, R14, R17, R23 ;  /* 0x000000110e0e7223 */ /* 0x001fc60000000017 */
[----:B------:R-:W-:Y:S01]  /*31a0*/  LDS R17, [R15+0x10] ;  /* 0x000010000f117984 */ /* 0x000fe20000000800 */
[----:B-1----:R-:W-:-:S03]  /*31b0*/  FFMA R16, R27, R16, R14 ;  /* 0x000000101b107223 */ /* 0x002fc6000000000e */
[----:B------:R-:W0:Y:S04]  /*31c0*/  LDS R23, [R24] ;  /* 0x0000000018177984 */ /* 0x000e280000000800 */
[----:B------:R-:W-:Y:S01]  /*31d0*/  LDS R14, [R15+0x14] ;  /* 0x000014000f0e7984 */ /* 0x000fe20000000800 */
[----:B0-----:R-:W-:Y:S01]  /*31e0*/  FFMA R17, R17, R23, R16 ;  /* 0x0000001711117223 */ /* 0x001fe20000000010 */
[C---:B------:R-:W-:Y:S02]  /*31f0*/  IMAD R16, R13.reuse, 0x4, R26 ;  /* 0x000000040d107824 */ /* 0x040fe400078e021a */
[----:B------:R-:W-:Y:S04]  /*3200*/  LDS R23, [R15+0x18] ;  /* 0x000018000f177984 */ /* 0x000fe80000000800 */
[----:B------:R-:W0:Y:S01]  /*3210*/  LDS R26, [R26] ;  /* 0x000000001a1a7984 */ /* 0x000e220000000800 */
[----:B------:R-:W-:-:S03]  /*3220*/  LEA R25, R13, R16, 0x2 ;  /* 0x000000100d197211 */ /* 0x000fc600078e10ff */
[----:B------:R-:W1:Y:S04]  /*3230*/  LDS R16, [R16] ;  /* 0x0000000010107984 */ /* 0x000e680000000800 */
[----:B------:R-:W-:Y:S04]  /*3240*/  LDS R13, [R15+0x1c] ;  /* 0x00001c000f0d7984 */ /* 0x000fe80000000800 */
[----:B------:R-:W2:Y:S01]  /*3250*/  LDS R25, [R25] ;  /* 0x0000000019197984 */ /* 0x000ea20000000800 */
[----:B0-----:R-:W-:-:S04]  /*3260*/  FFMA R14, R14, R26, R17 ;  /* 0x0000001a0e0e7223 */ /* 0x001fc80000000011 */
[----:B-1----:R-:W-:-:S04]  /*3270*/  FFMA R14, R23, R16, R14 ;  /* 0x00000010170e7223 */ /* 0x002fc8000000000e */
[----:B--2---:R-:W-:Y:S01]  /*3280*/  FFMA R14, R13, R25, R14 ;  /* 0x000000190d0e7223 */ /* 0x004fe2000000000e */
[----:B------:R-:W-:Y:S06]  /*3290*/  @P0 BRA `(.L_x_32) ;  /* 0xfffffffc00640947 */ /* 0x000fec000383ffff */
[----:B------:R-:W-:-:S07]  /*32a0*/  IMAD.MOV.U32 R13, RZ, RZ, R7 ;  /* 0x000000ffff0d7224 */ /* 0x000fce00078e0007 */
.L_x_31:
[----:B------:R-:W-:-:S13]  /*32b0*/  ISETP.NE.AND P0, PT, R4, RZ, PT ;  /* 0x000000ff0400720c */ /* 0x000fda0003f05270 */
[----:B------:R-:W-:Y:S05]  /*32c0*/  @!P0 BRA `(.L_x_33) ;  /* 0x0000000000cc8947 */ /* 0x000fea0003800000 */
[----:B------:R-:W-:Y:S02]  /*32d0*/  IADD3 R12, PT, PT, R4, -0x1, RZ ;  /* 0xffffffff040c7810 */ /* 0x000fe40007ffe0ff */
[----:B------:R-:W-:Y:S02]  /*32e0*/  ISETP.NE.AND P1, PT, R5, RZ, PT ;  /* 0x000000ff0500720c */ /* 0x000fe40003f25270 */
[----:B------:R-:W-:-:S13]  /*32f0*/  ISETP.GE.U32.AND P0, PT, R12, 0x3, PT ;  /* 0x000000030c00780c */ /* 0x000fda0003f06070 */
[----:B------:R-:W-:Y:S05]  /*3300*/  @!P0 BRA `(.L_x_34) ;  /* 0x0000000000548947 */ /* 0x000fea0003800000 */
[----:B------:R-:W0:Y:S01]  /*3310*/  LDC R12, c[0x0][0x39c] ;  /* 0x0000e700ff0c7b82 */ /* 0x000e220000000800 */
[----:B------:R-:W-:-:S05]  /*3320*/  IMAD R15, R0, UR10, R13 ;  /* 0x0000000a000f7c24 */ /* 0x000fca000f8e020d */
[----:B------:R-:W-:-:S05]  /*3330*/  LEA R15, R15, R18, 0x2 ;  /* 0x000000120f0f7211 */ /* 0x000fca00078e10ff */
[----:B------:R-:W-:Y:S04]  /*3340*/  LDS R16, [R15+0x4] ;  /* 0x000004000f107984 */ /* 0x000fe80000000800 */
[----:B------:R-:W-:Y:S01]  /*3350*/  LDS R27, [R15+0x8] ;  /* 0x000008000f1b7984 */ /* 0x000fe20000000800 */
[C---:B0-----:R-:W-:Y:S01]  /*3360*/  IMAD R17, R13.reuse, R12, UR6 ;  /* 0x000000060d117e24 */ /* 0x041fe2000f8e020c */
[----:B------:R-:W-:-:S03]  /*3370*/  IADD3 R13, PT, PT, R13, 0x4, RZ ;  /* 0x000000040d0d7810 */ /* 0x000fc60007ffe0ff */
[----:B------:R-:W-:Y:S02]  /*3380*/  IMAD R23, R17, 0x4, R6 ;  /* 0x0000000411177824 */ /* 0x000fe400078e0206 */
[----:B------:R-:W-:Y:S03]  /*3390*/  LDS R17, [R15] ;  /* 0x000000000f117984 */ /* 0x000fe60000000800 */
[C---:B------:R-:W-:Y:S01]  /*33a0*/  LEA R25, R12.reuse, R23, 0x2 ;  /* 0x000000170c197211 */ /* 0x040fe200078e10ff */
[----:B------:R-:W0:Y:S03]  /*33b0*/  LDS R24, [R23] ;  /* 0x0000000017187984 */ /* 0x000e260000000800 */
[C---:B------:R-:W-:Y:S02]  /*33c0*/  LEA R29, R12.reuse, R25, 0x2 ;  /* 0x000000190c1d7211 */ /* 0x040fe400078e10ff */
[----:B------:R-:W1:Y:S03]  /*33d0*/  LDS R25, [R25] ;  /* 0x0000000019197984 */ /* 0x000e660000000800 */
[----:B------:R-:W-:-:S02]  /*33e0*/  IMAD R12, R12, 0x4, R29 ;  /* 0x000000040c0c7824 */ /* 0x000fc400078e021d */
[----:B------:R-:W2:Y:S04]  /*33f0*/  LDS R29, [R29] ;  /* 0x000000001d1d7984 */ /* 0x000ea80000000800 */
[----:B------:R-:W-:Y:S01]  /*3400*/  LDS R12, [R12] ;  /* 0x000000000c0c7984 */ /* 0x000fe20000000800 */
[----:B0-----:R-:W-:-:S03]  /*3410*/  FFMA R17, R17, R24, R14 ;  /* 0x0000001811117223 */ /* 0x001fc6000000000e */
[----:B------:R-:W0:Y:S01]  /*3420*/  LDS R14, [R15+0xc] ;  /* 0x00000c000f0e7984 */ /* 0x000e220000000800 */
[----:B-1----:R-:W-:-:S04]  /*3430*/  FFMA R16, R16, R25, R17 ;  /* 0x0000001910107223 */ /* 0x002fc80000000011 */
[----:B--2---:R-:W-:-:S04]  /*3440*/  FFMA R16, R27, R29, R16 ;  /* 0x0000001d1b107223 */ /* 0x004fc80000000010 */
[----:B0-----:R-:W-:-:S07]  /*3450*/  FFMA R14, R14, R12, R16 ;  /* 0x0000000c0e0e7223 */ /* 0x001fce0000000010 */
.L_x_34:
[----:B------:R-:W-:Y:S05]  /*3460*/  @!P1 BRA `(.L_x_33) ;  /* 0x0000000000649947 */ /* 0x000fea0003800000 */
[----:B------:R-:W-:Y:S02]  /*3470*/  ISETP.NE.AND P0, PT, R5, 0x1, PT ;  /* 0x000000010500780c */ /* 0x000fe40003f05270 */
[----:B------:R-:W-:-:S11]  /*3480*/  ISETP.NE.AND P1, PT, R8, RZ, PT ;  /* 0x000000ff0800720c */ /* 0x000fd60003f25270 */
[----:B------:R-:W-:Y:S05]  /*3490*/  @!P0 BRA `(.L_x_35) ;  /* 0x0000000000348947 */ /* 0x000fea0003800000 */
[----:B------:R-:W0:Y:S01]  /*34a0*/  LDC R12, c[0x0][0x39c] ;  /* 0x0000e700ff0c7b82 */ /* 0x000e220000000800 */
[----:B------:R-:W-:-:S05]  /*34b0*/  IMAD R15, R0, UR10, R13 ;  /* 0x0000000a000f7c24 */ /* 0x000fca000f8e020d */
[----:B------:R-:W-:-:S05]  /*34c0*/  LEA R15, R15, R18, 0x2 ;  /* 0x000000120f0f7211 */ /* 0x000fca00078e10ff */
[----:B------:R-:W-:Y:S01]  /*34d0*/  LDS R25, [R15+0x4] ;  /* 0x000004000f197984 */ /* 0x000fe20000000800 */
[C---:B0-----:R-:W-:Y:S01]  /*34e0*/  IMAD R17, R13.reuse, R12, UR6 ;  /* 0x000000060d117e24 */ /* 0x041fe2000f8e020c */
[----:B------:R-:W-:-:S03]  /*34f0*/  IADD3 R13, PT, PT, R13, 0x2, RZ ;  /* 0x000000020d0d7810 */ /* 0x000fc60007ffe0ff */
[----:B------:R-:W-:Y:S02]  /*3500*/  IMAD R23, R17, 0x4, R6 ;  /* 0x0000000411177824 */ /* 0x000fe400078e0206 */
[----:B------:R-:W-:Y:S03]  /*3510*/  LDS R17, [R15] ;  /* 0x000000000f117984 */ /* 0x000fe60000000800 */
[----:B------:R-:W-:Y:S02]  /*3520*/  LEA R12, R12, R23, 0x2 ;  /* 0x000000170c0c7211 */ /* 0x000fe400078e10ff */
[----:B------:R-:W0:Y:S04]  /*3530*/  LDS R23, [R23] ;  /* 0x0000000017177984 */ /* 0x000e280000000800 */
[----:B------:R-:W1:Y:S01]  /*3540*/  LDS R12, [R12] ;  /* 0x000000000c0c7984 */ /* 0x000e620000000800 */
[----:B0-----:R-:W-:-:S04]  /*3550*/  FFMA R14, R17, R23, R14 ;  /* 0x00000017110e7223 */ /* 0x001fc8000000000e */
[----:B-1----:R-:W-:-:S07]  /*3560*/  FFMA R14, R25, R12, R14 ;  /* 0x0000000c190e7223 */ /* 0x002fce000000000e */
.L_x_35:
[----:B------:R-:W-:Y:S05]  /*3570*/  @!P1 BRA `(.L_x_33) ;  /* 0x0000000000209947 */ /* 0x000fea0003800000 */
[----:B------:R-:W0:Y:S01]  /*3580*/  LDC R12, c[0x0][0x39c] ;  /* 0x0000e700ff0c7b82 */ /* 0x000e220000000800 */
[----:B------:R-:W-:-:S04]  /*3590*/  IMAD R15, R0, UR10, R13 ;  /* 0x0000000a000f7c24 */ /* 0x000fc8000f8e020d */
[----:B------:R-:W-:-:S06]  /*35a0*/  IMAD R15, R15, 0x4, R18 ;  /* 0x000000040f0f7824 */ /* 0x000fcc00078e0212 */
[----:B------:R-:W-:Y:S01]  /*35b0*/  LDS R15, [R15] ;  /* 0x000000000f0f7984 */ /* 0x000fe20000000800 */
[----:B0-----:R-:W-:-:S05]  /*35c0*/  IMAD R13, R13, R12, UR6 ;  /* 0x000000060d0d7e24 */ /* 0x001fca000f8e020c */
[----:B------:R-:W-:-:S06]  /*35d0*/  LEA R13, R13, R6, 0x2 ;  /* 0x000000060d0d7211 */ /* 0x000fcc00078e10ff */
[----:B------:R-:W0:Y:S02]  /*35e0*/  LDS R13, [R13] ;  /* 0x000000000d0d7984 */ /* 0x000e240000000800 */
[----:B0-----:R-:W-:-:S07]  /*35f0*/  FFMA R14, R15, R13, R14 ;  /* 0x0000000d0f0e7223 */ /* 0x001fce000000000e */
.L_x_33:
[----:B------:R-:W0:Y:S01]  /*3600*/  LDCU UR10, c[0x0][0x3ac] ;  /* 0x00007580ff0a77ac */ /* 0x000e220008000800 */
[----:B------:R-:W-:-:S04]  /*3610*/  IADD3 R15, PT, PT, R21, UR6, RZ ;  /* 0x00000006150f7c10 */ /* 0x000fc8000fffe0ff */
[----:B------:R-:W-:-:S04]  /*3620*/  ISETP.GE.AND P0, PT, R15, UR9, PT ;  /* 0x000000090f007c0c */ /* 0x000fc8000bf06270 */
[----:B0-----:R-:W-:Y:S01]  /*3630*/  ISETP.LT.AND P0, PT, R0, UR10, !P0 ;  /* 0x0000000a00007c0c */ /* 0x001fe2000c701270 */
[----:B------:R-:W0:-:S12]  /*3640*/  LDCU UR10, c[0x0][0x39c] ;  /* 0x00007380ff0a77ac */ /* 0x000e180008000800 */
[----:B------:R-:W1:Y:S02]  /*3650*/  @P0 LDC.64 R12, c[0x0][0x3c8] ;  /* 0x0000f200ff0c0b82 */ /* 0x000e640000000a00 */
[----:B-1----:R-:W-:-:S05]  /*3660*/  @P0 IMAD.WIDE R12, R15, 0x4, R12 ;  /* 0x000000040f0c0825 */ /* 0x002fca00078e020c */
[----:B------:R-:W2:Y:S01]  /*3670*/  @P0 LDG.E R15, desc[UR12][R12.64] ;  /* 0x0000000c0c0f0981 */ /* 0x000ea2000c1e1900 */
[----:B------:R-:W-:-:S04]  /*3680*/  UIADD3 UR6, UPT, UPT, UR6, 0x1, URZ ;  /* 0x0000000106067890 */ /* 0x000fc8000fffe0ff */
[----:B0-----:R-:W-:Y:S01]  /*3690*/  UISETP.NE.AND UP1, UPT, UR6, UR10, UPT ;  /* 0x0000000a0600728c */ /* 0x001fe2000bf25270 */
[----:B--2---:R-:W-:-:S04]  /*36a0*/  @P0 FMUL R16, R20, R15 ;  /* 0x0000000f14100220 */ /* 0x004fc80000400000 */
[----:B------:R-:W-:-:S04]  /*36b0*/  @P0 FFMA R15, R11, R14, R16 ;  /* 0x0000000e0b0f0223 */ /* 0x000fc80000000010 */
[----:B------:R-:W-:-:S05]  /*36c0*/  @P0 FMUL R15, R15, R22 ;  /* 0x000000160f0f0220 */ /* 0x000fca0000400000 */
[----:B------:R0:W-:Y:S01]  /*36d0*/  @P0 STG.E desc[UR12][R12.64], R15 ;  /* 0x0000000f0c000986 */ /* 0x0001e2000c10190c */
[----:B------:R-:W-:Y:S05]  /*36e0*/  BRA.U !UP1, `(.L_x_26) ;  /* 0x0000000909387547 */ /* 0x000fea000b800000 */
[----:B------:R-:W-:Y:S05]  /*36f0*/  BRA `(.L_x_36) ;  /* 0xfffffff800307947 */ /* 0x000fea000383ffff */
.L_x_30:
[----:B------:R-:W-:Y:S01]  /*3700*/  UISETP.GE.U32.AND UP1, UPT, UR14, 0x7, UPT ;  /* 0x000000070e00788c */ /* 0x000fe2000bf26070 */
[----:B------:R-:W-:-:S08]  /*3710*/  UMOV UR6, URZ ;  /* 0x000000ff00067c82 */ /* 0x000fd00008000000 */
[----:B------:R-:W-:Y:S05]  /*3720*/  BRA.U !UP1, `(.L_x_37) ;  /* 0x0000000109ec7547 */ /* 0x000fea000b800000 */
[----:B------:R-:W0:Y:S01]  /*3730*/  LDC.64 R12, c[0x0][0x3c8] ;  /* 0x0000f200ff0c7b82 */ /* 0x000e220000000a00 */
[----:B------:R-:W-:Y:S01]  /*3740*/  FMUL R17, RZ, R11 ;  /* 0x0000000bff117220 */ /* 0x000fe20000400000 */
[----:B------:R-:W-:-:S06]  /*3750*/  UMOV UR6, URZ ;  /* 0x000000ff00067c82 */ /* 0x000fcc0008000000 */
.L_x_40:
[----:B-1----:R-:W-:-:S04]  /*3760*/  VIADD R23, R21, UR6 ;  /* 0x0000000615177c36 */ /* 0x002fc80008000000 */
[C---:B0-----:R-:W-:Y:S01]  /*3770*/  IMAD.WIDE R14, R23.reuse, 0x4, R12 ;  /* 0x00000004170e7825 */ /* 0x041fe200078e020c */
[----:B------:R-:W-:-:S13]  /*3780*/  ISETP.GE.OR P2, PT, R23, UR9, P3 ;  /* 0x0000000917007c0c */ /* 0x000fda0009f46670 */
[----:B------:R-:W2:Y:S01]  /*3790*/  @!P2 LDG.E R25, desc[UR12][R14.64] ;  /* 0x0000000c0e19a981 */ /* 0x000ea2000c1e1900 */
[C---:B------:R-:W-:Y:S02]  /*37a0*/  IADD3 R16, PT, PT, R23.reuse, 0x1, RZ ;  /* 0x0000000117107810 */ /* 0x040fe40007ffe0ff */
[----:B------:R-:W-:Y:S02]  /*37b0*/  IADD3 R24, PT, PT, R23, 0x2, RZ ;  /* 0x0000000217187810 */ /* 0x000fe40007ffe0ff */
[----:B------:R-:W-:Y:S02]  /*37c0*/  ISETP.GE.OR P1, PT, R16, UR9, P3 ;  /* 0x0000000910007c0c */ /* 0x000fe40009f26670 */
[----:B------:R-:W-:-:S11]  /*37d0*/  ISETP.GE.OR P0, PT, R24, UR9, P3 ;  /* 0x0000000918007c0c */ /* 0x000fd60009f06670 */
[----:B------:R-:W3:Y:S04]  /*37e0*/  @!P1 LDG.E R24, desc[UR12][R14.64+0x4] ;  /* 0x0000040c0e189981 */ /* 0x000ee8000c1e1900 */
[----:B------:R-:W4:Y:S01]  /*37f0*/  @!P0 LDG.E R16, desc[UR12][R14.64+0x8] ;  /* 0x0000080c0e108981 */ /* 0x000f22000c1e1900 */
[C---:B------:R-:W-:Y:S02]  /*3800*/  VIADD R26, R23.reuse, 0x3 ;  /* 0x00000003171a7836 */ /* 0x040fe40000000000 */
[----:B------:R-:W-:-:S05]  /*3810*/  VIADD R27, R23, 0x6 ;  /* 0x00000006171b7836 */ /* 0x000fca0000000000 */
[----:B------:R-:W-:Y:S01]  /*3820*/  ISETP.GE.OR P6, PT, R27, UR9, P3 ;  /* 0x000000091b007c0c */ /* 0x000fe20009fc6670 */
[----:B--2---:R-:W-:-:S04]  /*3830*/  @!P2 FFMA R25, R20, R25, R17 ;  /* 0x000000191419a223 */ /* 0x004fc80000000011 */
[----:B------:R-:W-:-:S05]  /*3840*/  @!P2 FMUL R25, R25, R22 ;  /* 0x000000161919a220 */ /* 0x000fca0000400000 */
[----:B------:R0:W-:Y:S01]  /*3850*/  @!P2 STG.E desc[UR12][R14.64], R25 ;  /* 0x000000190e00a986 */ /* 0x0001e2000c10190c */
[----:B------:R-:W-:Y:S02]  /*3860*/  ISETP.GE.OR P2, PT, R26, UR9, P3 ;  /* 0x000000091a007c0c */ /* 0x000fe40009f46670 */
[----:B------:R-:W-:-:S04]  /*3870*/  IADD3 R26, PT, PT, R23, 0x4, RZ ;  /* 0x00000004171a7810 */ /* 0x000fc80007ffe0ff */
[----:B------:R-:W-:Y:S02]  /*3880*/  ISETP.GE.OR P4, PT, R26, UR9, P3 ;  /* 0x000000091a007c0c */ /* 0x000fe40009f86670 */
[----:B------:R-:W-:Y:S01]  /*3890*/  IADD3 R26, PT, PT, R23, 0x5, RZ ;  /* 0x00000005171a7810 */ /* 0x000fe20007ffe0ff */
[--C-:B---3--:R-:W-:Y:S02]  /*38a0*/  @!P1 FFMA R27, R20, R24, R17.reuse ;  /* 0x00000018141b9223 */ /* 0x108fe40000000011 */
[----:B------:R-:W2:Y:S01]  /*38b0*/  @!P6 LDG.E R24, desc[UR12][R14.64+0x18] ;  /* 0x0000180c0e18e981 */ /* 0x000ea2000c1e1900 */
[----:B------:R-:W-:Y:S01]  /*38c0*/  ISETP.GE.OR P5, PT, R26, UR9, P3 ;  /* 0x000000091a007c0c */ /* 0x000fe20009fa6670 */
[----:B----4-:R-:W-:Y:S02]  /*38d0*/  @!P0 FFMA R29, R20, R16, R17 ;  /* 0x00000010141d8223 */ /* 0x010fe40000000011 */
[----:B------:R-:W0:Y:S01]  /*38e0*/  @!P2 LDG.E R16, desc[UR12][R14.64+0xc] ;  /* 0x00000c0c0e10a981 */ /* 0x000e22000c1e1900 */
[-C--:B------:R-:W-:Y:S01]  /*38f0*/  @!P1 FMUL R27, R27, R22.reuse ;  /* 0x000000161b1b9220 */ /* 0x080fe20000400000 */
[----:B------:R-:W-:-:S02]  /*3900*/  @!P0 FMUL R29, R29, R22 ;  /* 0x000000161d1d8220 */ /* 0x000fc40000400000 */
[----:B------:R-:W3:Y:S04]  /*3910*/  @!P4 LDG.E R26, desc[UR12][R14.64+0x10] ;  /* 0x0000100c0e1ac981 */ /* 0x000ee8000c1e1900 */
[----:B------:R1:W-:Y:S04]  /*3920*/  @!P1 STG.E desc[UR12][R14.64+0x4], R27 ;  /* 0x0000041b0e009986 */ /* 0x0003e8000c10190c */
[----:B------:R-:W4:Y:S04]  /*3930*/  @!P5 LDG.E R28, desc[UR12][R14.64+0x14] ;  /* 0x0000140c0e1cd981 */ /* 0x000f28000c1e1900 */
[----:B------:R5:W-:Y:S01]  /*3940*/  @!P0 STG.E desc[UR12][R14.64+0x8], R29 ;  /* 0x0000081d0e008986 */ /* 0x000be2000c10190c */
[----:B------:R-:W-:-:S04]  /*3950*/  IADD3 R23, PT, PT, R23, 0x7, RZ ;  /* 0x0000000717177810 */ /* 0x000fc80007ffe0ff */
[----:B------:R-:W-:Y:S01]  /*3960*/  ISETP.GE.OR P0, PT, R23, UR9, P3 ;  /* 0x0000000917007c0c */ /* 0x000fe20009f06670 */
[----:B------:R-:W-:Y:S01]  /*3970*/  UIADD3 UR6, UPT, UPT, UR6, 0x8, URZ ;  /* 0x0000000806067890 */ /* 0x000fe2000fffe0ff */
[----:B------:R-:W-:Y:S03]  /*3980*/  BSSY.RECONVERGENT B0, `(.L_x_38) ;  /* 0x0000013000007945 */ /* 0x000fe60003800200 */
[----:B------:R-:W-:Y:S01]  /*3990*/  UISETP.NE.AND UP1, UPT, UR6, UR8, UPT ;  /* 0x000000080600728c */ /* 0x000fe2000bf25270 */
[C-C-:B--2---:R-:W-:Y:S01]  /*39a0*/  @!P6 FFMA R24, R20.reuse, R24, R17.reuse ;  /* 0x000000181418e223 */ /* 0x144fe20000000011 */
[C-C-:B0-----:R-:W-:Y:S01]  /*39b0*/  @!P2 FFMA R25, R20.reuse, R16, R17.reuse ;  /* 0x000000101419a223 */ /* 0x141fe20000000011 */
[----:B---3--:R-:W-:-:S03]  /*39c0*/  @!P4 FFMA R26, R20, R26, R17 ;  /* 0x0000001a141ac223 */ /* 0x008fc60000000011 */
[-C--:B------:R-:W-:Y:S01]  /*39d0*/  @!P2 FMUL R25, R25, R22.reuse ;  /* 0x000000161919a220 */ /* 0x080fe20000400000 */
[-C--:B------:R-:W-:Y:S01]  /*39e0*/  @!P6 FMUL R24, R24, R22.reuse ;  /* 0x000000161818e220 */ /* 0x080fe20000400000 */
[----:B-1----:R-:W-:Y:S01]  /*39f0*/  @!P4 FMUL R27, R26, R22 ;  /* 0x000000161a1bc220 */ /* 0x002fe20000400000 */
[----:B----4-:R-:W-:-:S04]  /*3a00*/  @!P5 FFMA R28, R20, R28, R17 ;  /* 0x0000001c141cd223 */ /* 0x010fc80000000011 */
[----:B-----5:R-:W-:Y:S01]  /*3a10*/  @!P5 FMUL R29, R28, R22 ;  /* 0x000000161c1dd220 */ /* 0x020fe20000400000 */
[----:B------:R0:W-:Y:S04]  /*3a20*/  @!P2 STG.E desc[UR12][R14.64+0xc], R25 ;  /* 0x00000c190e00a986 */ /* 0x0001e8000c10190c */
[----:B------:R0:W-:Y:S04]  /*3a30*/  @!P4 STG.E desc[UR12][R14.64+0x10], R27 ;  /* 0x0000101b0e00c986 */ /* 0x0001e8000c10190c */
[----:B------:R0:W-:Y:S04]  /*3a40*/  @!P5 STG.E desc[UR12][R14.64+0x14], R29 ;  /* 0x0000141d0e00d986 */ /* 0x0001e8000c10190c */
[----:B------:R0:W-:Y:S01]  /*3a50*/  @!P6 STG.E desc[UR12][R14.64+0x18], R24 ;  /* 0x000018180e00e986 */ /* 0x0001e2000c10190c */
[----:B------:R-:W-:Y:S05]  /*3a60*/  @P0 BRA `(.L_x_39) ;  /* 0x0000000000100947 */ /* 0x000fea0003800000 */
[----:B------:R-:W2:Y:S02]  /*3a70*/  LDG.E R16, desc[UR12][R14.64+0x1c] ;  /* 0x00001c0c0e107981 */ /* 0x000ea4000c1e1900 */
[----:B--2---:R-:W-:-:S04]  /*3a80*/  FFMA R23, R20, R16, R17 ;  /* 0x0000001014177223 */ /* 0x004fc80000000011 */
[----:B------:R-:W-:-:S05]  /*3a90*/  FMUL R23, R23, R22 ;  /* 0x0000001617177220 */ /* 0x000fca0000400000 */
[----:B------:R1:W-:Y:S02]  /*3aa0*/  STG.E desc[UR12][R14.64+0x1c], R23 ;  /* 0x00001c170e007986 */ /* 0x0003e4000c10190c */
.L_x_39:
[----:B------:R-:W-:Y:S05]  /*3ab0*/  BSYNC.RECONVERGENT B0 ;  /* 0x0000000000007941 */ /* 0x000fea0003800200 */
.L_x_38:
[----:B------:R-:W-:Y:S05]  /*3ac0*/  BRA.U UP1, `(.L_x_40) ;  /* 0xfffffffd01247547 */ /* 0x000fea000b83ffff */
[----:B------:R-:W-:-:S05]  /*3ad0*/  UMOV UR6, UR8 ;  /* 0x0000000800067c82 */ /* 0x000fca0008000000 */
.L_x_37:
[----:B------:R-:W-:-:S09]  /*3ae0*/  UISETP.NE.AND UP1, UPT, UR15, URZ, UPT ;  /* 0x000000ff0f00728c */ /* 0x000fd2000bf25270 */
[----:B------:R-:W-:Y:S05]  /*3af0*/  BRA.U !UP1, `(.L_x_26) ;  /* 0x0000000509347547 */ /* 0x000fea000b800000 */
[----:B------:R-:W-:Y:S02]  /*3b00*/  UIADD3 UR10, UPT, UPT, UR15, -0x1, URZ ;  /* 0xffffffff0f0a7890 */ /* 0x000fe4000fffe0ff */
[----:B------:R-:W-:Y:S02]  /*3b10*/  UISETP.NE.AND UP2, UPT, UR16, URZ, UPT ;  /* 0x000000ff1000728c */ /* 0x000fe4000bf45270 */
[----:B------:R-:W-:-:S09]  /*3b20*/  UISETP.GE.U32.AND UP1, UPT, UR10, 0x3, UPT ;  /* 0x000000030a00788c */ /* 0x000fd2000bf26070 */
[----:B------:R-:W-:Y:S05]  /*3b30*/  BRA.U !UP1, `(.L_x_41) ;  /* 0x0000000109947547 */ /* 0x000fea000b800000 */
[----:B-1----:R-:W-:-:S04]  /*3b40*/  IADD3 R23, PT, PT, R21, UR6, RZ ;  /* 0x0000000615177c10 */ /* 0x002fc8000fffe0ff */
[----:B------:R-:W-:-:S13]  /*3b50*/  ISETP.GE.OR P0, PT, R23, UR9, P3 ;  /* 0x0000000917007c0c */ /* 0x000fda0009f06670 */
[----:B------:R-:W1:Y:S02]  /*3b60*/  @!P0 LDC.64 R16, c[0x0][0x3c8] ;  /* 0x0000f200ff108b82 */ /* 0x000e640000000a00 */
[----:B-1----:R-:W-:-:S05]  /*3b70*/  @!P0 IMAD.WIDE R16, R23, 0x4, R16 ;  /* 0x0000000417108825 */ /* 0x002fca00078e0210 */
[----:B------:R-:W2:Y:S01]  /*3b80*/  @!P0 LDG.E R13, desc[UR12][R16.64] ;  /* 0x0000000c100d8981 */ /* 0x000ea2000c1e1900 */
[----:B------:R-:W-:-:S05]  /*3b90*/  VIADD R12, R23, 0x1 ;  /* 0x00000001170c7836 */ /* 0x000fca0000000000 */
[----:B------:R-:W-:-:S13]  /*3ba0*/  ISETP.GE.OR P1, PT, R12, UR9, P3 ;  /* 0x000000090c007c0c */ /* 0x000fda0009f26670 */
[----:B0-----:R-:W0:Y:S02]  /*3bb0*/  @!P1 LDC.64 R14, c[0x0][0x3c8] ;  /* 0x0000f200ff0e9b82 */ /* 0x001e240000000a00 */
[----:B0-----:R-:W-:-:S04]  /*3bc0*/  @!P1 IMAD.WIDE R14, R23, 0x4, R14 ;  /* 0x00000004170e9825 */ /* 0x001fc800078e020e */
[----:B--2---:R-:W-:-:S04]  /*3bd0*/  @!P0 FMUL R12, R20, R13 ;  /* 0x0000000d140c8220 */ /* 0x004fc80000400000 */
[----:B------:R-:W-:-:S04]  /*3be0*/  @!P0 FFMA R13, RZ, R11, R12 ;  /* 0x0000000bff0d8223 */ /* 0x000fc8000000000c */
[----:B------:R-:W-:-:S05]  /*3bf0*/  @!P0 FMUL R25, R13, R22 ;  /* 0x000000160d198220 */ /* 0x000fca0000400000 */
[----:B------:R0:W-:Y:S04]  /*3c00*/  @!P0 STG.E desc[UR12][R16.64], R25 ;  /* 0x0000001910008986 */ /* 0x0001e8000c10190c */
[----:B------:R-:W2:Y:S01]  /*3c10*/  @!P1 LDG.E R27, desc[UR12][R14.64+0x4] ;  /* 0x0000040c0e1b9981 */ /* 0x000ea2000c1e1900 */
[----:B------:R-:W-:-:S04]  /*3c20*/  IADD3 R12, PT, PT, R23, 0x2, RZ ;  /* 0x00000002170c7810 */ /* 0x000fc80007ffe0ff */
[----:B------:R-:W-:-:S13]  /*3c30*/  ISETP.GE.OR P0, PT, R12, UR9, P3 ;  /* 0x000000090c007c0c */ /* 0x000fda0009f06670 */
[----:B------:R-:W1:Y:S02]  /*3c40*/  @!P0 LDC.64 R12, c[0x0][0x3c8] ;  /* 0x0000f200ff0c8b82 */ /* 0x000e640000000a00 */
[----:B-1----:R-:W-:-:S04]  /*3c50*/  @!P0 IMAD.WIDE R12, R23, 0x4, R12 ;  /* 0x00000004170c8825 */ /* 0x002fc800078e020c */
[----:B--2---:R-:W-:-:S04]  /*3c60*/  @!P1 FMUL R24, R20, R27 ;  /* 0x0000001b14189220 */ /* 0x004fc80000400000 */
[----:B------:R-:W-:-:S04]  /*3c70*/  @!P1 FFMA R27, RZ, R11, R24 ;  /* 0x0000000bff1b9223 */ /* 0x000fc80000000018 */
[----:B------:R-:W-:-:S05]  /*3c80*/  @!P1 FMUL R27, R27, R22 ;  /* 0x000000161b1b9220 */ /* 0x000fca0000400000 */
[----:B------:R1:W-:Y:S04]  /*3c90*/  @!P1 STG.E desc[UR12][R14.64+0x4], R27 ;  /* 0x0000041b0e009986 */ /* 0x0003e8000c10190c */
[----:B------:R-:W2:Y:S01]  /*3ca0*/  @!P0 LDG.E R29, desc[UR12][R12.64+0x8] ;  /* 0x0000080c0c1d8981 */ /* 0x000ea2000c1e1900 */
[----:B0-----:R-:W-:-:S04]  /*3cb0*/  IADD3 R16, PT, PT, R23, 0x3, RZ ;  /* 0x0000000317107810 */ /* 0x001fc80007ffe0ff */
[----:B------:R-:W-:-:S13]  /*3cc0*/  ISETP.GE.OR P1, PT, R16, UR9, P3 ;  /* 0x0000000910007c0c */ /* 0x000fda0009f26670 */
[----:B------:R-:W0:Y:S02]  /*3cd0*/  @!P1 LDC.64 R16, c[0x0][0x3c8] ;  /* 0x0000f200ff109b82 */ /* 0x000e240000000a00 */
[----:B0-----:R-:W-:-:S04]  /*3ce0*/  @!P1 IMAD.WIDE R16, R23, 0x4, R16 ;  /* 0x0000000417109825 */ /* 0x001fc800078e0210 */
[----:B--2---:R-:W-:-:S04]  /*3cf0*/  @!P0 FMUL R24, R20, R29 ;  /* 0x0000001d14188220 */ /* 0x004fc80000400000 */
[----:B------:R-:W-:-:S04]  /*3d00*/  @!P0 FFMA R25, RZ, R11, R24 ;  /* 0x0000000bff198223 */ /* 0x000fc80000000018 */
[----:B------:R-:W-:-:S05]  /*3d10*/  @!P0 FMUL R25, R25, R22 ;  /* 0x0000001619198220 */ /* 0x000fca0000400000 */
[----:B------:R2:W-:Y:S04]  /*3d20*/  @!P0 STG.E desc[UR12][R12.64+0x8], R25 ;  /* 0x000008190c008986 */ /* 0x0005e8000c10190c */
[----:B------:R-:W1:Y:S01]  /*3d30*/  @!P1 LDG.E R23, desc[UR12][R16.64+0xc] ;  /* 0x00000c0c10179981 */ /* 0x000e62000c1e1900 */
[----:B------:R-:W-:Y:S01]  /*3d40*/  UIADD3 UR6, UPT, UPT, UR6, 0x4, URZ ;  /* 0x0000000406067890 */ /* 0x000fe2000fffe0ff */
[----:B-1----:R-:W-:-:S04]  /*3d50*/  @!P1 FMUL R14, R20, R23 ;  /* 0x00000017140e9220 */ /* 0x002fc80000400000 */
[----:B------:R-:W-:-:S04]  /*3d60*/  @!P1 FFMA R15, RZ, R11, R14 ;  /* 0x0000000bff0f9223 */ /* 0x000fc8000000000e */
[----:B------:R-:W-:-:S05]  /*3d70*/  @!P1 FMUL R15, R15, R22 ;  /* 0x000000160f0f9220 */ /* 0x000fca0000400000 */
[----:B------:R2:W-:Y:S02]  /*3d80*/  @!P1 STG.E desc[UR12][R16.64+0xc], R15 ;  /* 0x00000c0f10009986 */ /* 0x0005e4000c10190c */
.L_x_41:
[----:B------:R-:W-:Y:S05]  /*3d90*/  BRA.U !UP2, `(.L_x_26) ;  /* 0x000000010a8c7547 */ /* 0x000fea000b800000 */
[----:B------:R-:W-:Y:S02]  /*3da0*/  UISETP.NE.AND UP1, UPT, UR16, 0x1, UPT ;  /* 0x000000011000788c */ /* 0x000fe4000bf25270 */
[----:B------:R-:W-:-:S07]  /*3db0*/  UISETP.NE.AND UP2, UPT, UR17, URZ, UPT ;  /* 0x000000ff1100728c */ /* 0x000fce000bf45270 */
[----:B------:R-:W-:Y:S05]  /*3dc0*/  BRA.U !UP1, `(.L_x_42) ;  /* 0x00000001094c7547 */ /* 0x000fea000b800000 */
[----:B-1----:R-:W-:-:S05]  /*3dd0*/  VIADD R23, R21, UR6 ;  /* 0x0000000615177c36 */ /* 0x002fca0008000000 */
[----:B------:R-:W-:-:S13]  /*3de0*/  ISETP.GE.OR P0, PT, R23, UR9, P3 ;  /* 0x0000000917007c0c */ /* 0x000fda0009f06670 */
[----:B--2---:R-:W1:Y:S02]  /*3df0*/  @!P0 LDC.64 R12, c[0x0][0x3c8] ;  /* 0x0000f200ff0c8b82 */ /* 0x004e640000000a00 */
[----:B-1----:R-:W-:-:S05]  /*3e00*/  @!P0 IMAD.WIDE R12, R23, 0x4, R12 ;  /* 0x00000004170c8825 */ /* 0x002fca00078e020c */
        /* <DEDUP_REMOVED lines=9> */
[----:B------:R-:W2:Y:S01]  /*3ea0*/  @!P1 LDG.E R23, desc[UR12][R14.64+0x4] ;  /* 0x0000040c0e179981 */ /* 0x000ea2000c1e1900 */
[----:B------:R-:W-:Y:S01]  /*3eb0*/  UIADD3 UR6, UPT, UPT, UR6, 0x2, URZ ;  /* 0x0000000206067890 */ /* 0x000fe2000fffe0ff */
[----:B--2---:R-:W-:-:S04]  /*3ec0*/  @!P1 FMUL R16, R20, R23 ;  /* 0x0000001714109220 */ /* 0x004fc80000400000 */
[----:B------:R-:W-:-:S04]  /*3ed0*/  @!P1 FFMA R23, RZ, R11, R16 ;  /* 0x0000000bff179223 */ /* 0x000fc80000000010 */
[----:B------:R-:W-:-:S05]  /*3ee0*/  @!P1 FMUL R23, R23, R22 ;  /* 0x0000001617179220 */ /* 0x000fca0000400000 */
[----:B------:R3:W-:Y:S02]  /*3ef0*/  @!P1 STG.E desc[UR12][R14.64+0x4], R23 ;  /* 0x000004170e009986 */ /* 0x0007e4000c10190c */
.L_x_42:
[----:B------:R-:W-:Y:S05]  /*3f00*/  BRA.U !UP2, `(.L_x_26) ;  /* 0x000000010a307547 */ /* 0x000fea000b800000 */
[----:B------:R-:W-:Y:S01]  /*3f10*/  IADD3 R21, PT, PT, R21, UR6, RZ ;  /* 0x0000000615157c10 */ /* 0x000fe2000fffe0ff */
[----:B------:R-:W-:Y:S03]  /*3f20*/  BSSY.RECONVERGENT B0, `(.L_x_26) ;  /* 0x000000a000007945 */ /* 0x000fe60003800200 */
[----:B------:R-:W-:-:S13]  /*3f30*/  ISETP.GE.OR P0, PT, R21, UR9, P3 ;  /* 0x0000000915007c0c */ /* 0x000fda0009f06670 */
[----:B------:R-:W-:Y:S05]  /*3f40*/  @P0 BRA `(.L_x_43) ;  /* 0x00000000001c0947 */ /* 0x000fea0003800000 */
[----:B--23--:R-:W2:Y:S02]  /*3f50*/  LDC.64 R12, c[0x0][0x3c8] ;  /* 0x0000f200ff0c7b82 */ /* 0x00cea40000000a00 */
[----:B--2---:R-:W-:-:S05]  /*3f60*/  IMAD.WIDE R12, R21, 0x4, R12 ;  /* 0x00000004150c7825 */ /* 0x004fca00078e020c */
[----:B01----:R-:W2:Y:S02]  /*3f70*/  LDG.E R15, desc[UR12][R12.64] ;  /* 0x0000000c0c0f7981 */ /* 0x003ea4000c1e1900 */
[----:B--2---:R-:W-:-:S04]  /*3f80*/  FMUL R20, R20, R15 ;  /* 0x0000000f14147220 */ /* 0x004fc80000400000 */
[----:B------:R-:W-:-:S04]  /*3f90*/  FFMA R11, RZ, R11, R20 ;  /* 0x0000000bff0b7223 */ /* 0x000fc80000000014 */
[----:B------:R-:W-:-:S05]  /*3fa0*/  FMUL R11, R11, R22 ;  /* 0x000000160b0b7220 */ /* 0x000fca0000400000 */
[----:B------:R4:W-:Y:S02]  /*3fb0*/  STG.E desc[UR12][R12.64], R11 ;  /* 0x0000000b0c007986 */ /* 0x0009e4000c10190c */
.L_x_43:
[----:B------:R-:W-:Y:S05]  /*3fc0*/  BSYNC.RECONVERGENT B0 ;  /* 0x0000000000007941 */ /* 0x000fea0003800200 */
.L_x_26:
[----:B--2---:R-:W2:Y:S01]  /*3fd0*/  @!P3 LDC R16, c[0x0][0x3ac] ;  /* 0x0000eb00ff10bb82 */ /* 0x004ea20000000800 */
[----:B------:R-:W5:Y:S07]  /*3fe0*/  LDCU UR6, c[0x0][0x3a4] ;  /* 0x00007480ff0677ac */ /* 0x000f6e0008000800 */
[----:B01-3--:R-:W0:Y:S08]  /*3ff0*/  @!P3 LDC.64 R14, c[0x0][0x3c0] ;  /* 0x0000f000ff0ebb82 */ /* 0x00be300000000a00 */
[----:B----4-:R-:W1:Y:S01]  /*4000*/  @!P3 LDC.64 R12, c[0x0][0x3b8] ;  /* 0x0000ee00ff0cbb82 */ /* 0x010e620000000a00 */
[----:B--2---:R-:W-:Y:S01]  /*4010*/  @!P3 IMAD R11, R16, UR5, R3 ;  /* 0x00000005100bbc24 */ /* 0x004fe2000f8e0203 */
[----:B------:R-:W-:-:S04]  /*4020*/  UIADD3 UR5, UPT, UPT, UR5, 0x1, URZ ;  /* 0x0000000105057890 */ /* 0x000fc8000fffe0ff */
[----:B-----5:R-:W-:Y:S01]  /*4030*/  UISETP.NE.AND UP1, UPT, UR5, UR6, UPT ;  /* 0x000000060500728c */ /* 0x020fe2000bf25270 */
[----:B0-----:R-:W-:-:S05]  /*4040*/  @!P3 IMAD.WIDE R14, R11, 0x4, R14 ;  /* 0x000000040b0eb825 */ /* 0x001fca00078e020e */
[----:B------:R2:W-:Y:S01]  /*4050*/  @!P3 STG.E desc[UR12][R14.64], R10 ;  /* 0x0000000a0e00b986 */ /* 0x0005e2000c10190c */
[----:B-1----:R-:W-:-:S05]  /*4060*/  @!P3 IMAD.WIDE R12, R11, 0x4, R12 ;  /* 0x000000040b0cb825 */ /* 0x002fca00078e020c */
[----:B------:R2:W-:Y:S01]  /*4070*/  @!P3 STG.E desc[UR12][R12.64], R19 ;  /* 0x000000130c00b986 */ /* 0x0005e2000c10190c */
[----:B------:R-:W-:Y:S06]  /*4080*/  BAR.SYNC.DEFER_BLOCKING 0x0 ;  /* 0x0000000000007b1d */ /* 0x000fec0000010000 */
[----:B------:R-:W-:Y:S05]  /*4090*/  BRA.U UP1, `(.L_x_44) ;  /* 0xffffffd101207547 */ /* 0x000fea000b83ffff */
.L_x_5:
[----:B------:R-:W3:Y:S01]  /*40a0*/  LDCU UR5, c[0x0][0x3a0] ;  /* 0x00007400ff0577ac */ /* 0x000ee20008000800 */
[----:B------:R-:W-:-:S04]  /*40b0*/  UIADD3 UR4, UPT, UPT, UR4, 0x1, URZ ;  /* 0x0000000104047890 */ /* 0x000fc8000fffe0ff */
[----:B---3--:R-:W-:-:S09]  /*40c0*/  UISETP.NE.AND UP0, UPT, UR4, UR5, UPT ;  /* 0x000000050400728c */ /* 0x008fd2000bf05270 */
[----:B------:R-:W-:Y:S05]  /*40d0*/  BRA.U UP0, `(.L_x_45) ;  /* 0xffffffc100547547 */ /* 0x000fea000b83ffff */
[----:B------:R-:W-:Y:S05]  /*40e0*/  EXIT ;  /* 0x000000000000794d */ /* 0x000fea0003800000 */
        .weak           $__internal_0_$__cuda_sm20_rcp_rn_f32_slowpath
        .type           $__internal_0_$__cuda_sm20_rcp_rn_f32_slowpath,@function
        .size           $__internal_0_$__cuda_sm20_rcp_rn_f32_slowpath,(.L_x_51 - $__internal_0_$__cuda_sm20_rcp_rn_f32_slowpath)
$__internal_0_$__cuda_sm20_rcp_rn_f32_slowpath:
[----:B------:R-:W-:Y:S01]  /*40f0*/  IMAD.SHL.U32 R12, R19, 0x2, RZ ;  /* 0x00000002130c7824 */ /* 0x000fe200078e00ff */
[----:B------:R-:W-:Y:S04]  /*4100*/  BSSY.RECONVERGENT B1, `(.L_x_46) ;  /* 0x0000030000017945 */ /* 0x000fe80003800200 */
[----:B------:R-:W-:-:S04]  /*4110*/  SHF.R.U32.HI R12, RZ, 0x18, R12 ;  /* 0x00000018ff0c7819 */ /* 0x000fc8000001160c */
[----:B------:R-:W-:-:S13]  /*4120*/  ISETP.NE.U32.AND P0, PT, R12, RZ, PT ;  /* 0x000000ff0c00720c */ /* 0x000fda0003f05070 */
[----:B------:R-:W-:Y:S05]  /*4130*/  @P0 BRA `(.L_x_47) ;  /* 0x0000000000280947 */ /* 0x000fea0003800000 */
[----:B------:R-:W-:-:S04]  /*4140*/  SHF.L.U32 R12, R19, 0x1, RZ ;  /* 0x00000001130c7819 */ /* 0x000fc800000006ff */
[----:B------:R-:W-:-:S13]  /*4150*/  ISETP.NE.AND P0, PT, R12, RZ, PT ;  /* 0x000000ff0c00720c */ /* 0x000fda0003f05270 */
[----:B------:R-:W-:Y:S01]  /*4160*/  @P0 FFMA R15, R19, 1.84467440737095516160e+19, RZ ;  /* 0x5f800000130f0823 */ /* 0x000fe200000000ff */
[----:B------:R-:W-:Y:S08]  /*4170*/  @!P0 MUFU.RCP R13, R19 ;  /* 0x00000013000d8308 */ /* 0x000ff00000001000 */
[----:B------:R-:W0:Y:S02]  /*4180*/  @P0 MUFU.RCP R12, R15 ;  /* 0x0000000f000c0308 */ /* 0x000e240000001000 */
[----:B0-----:R-:W-:-:S04]  /*4190*/  @P0 FFMA R16, R15, R12, -1 ;  /* 0xbf8000000f100423 */ /* 0x001fc8000000000c */
[----:B------:R-:W-:-:S04]  /*41a0*/  @P0 FADD.FTZ R17, -R16, -RZ ;  /* 0x800000ff10110221 */ /* 0x000fc80000010100 */
[----:B------:R-:W-:-:S04]  /*41b0*/  @P0 FFMA R12, R12, R17, R12 ;  /* 0x000000110c0c0223 */ /* 0x000fc8000000000c */
[----:B------:R-:W-:Y:S01]  /*41c0*/  @P0 FFMA R13, R12, 1.84467440737095516160e+19, RZ ;  /* 0x5f8000000c0d0823 */ /* 0x000fe200000000ff */
[----:B------:R-:W-:Y:S06]  /*41d0*/  BRA `(.L_x_48) ;  /* 0x0000000000887947 */ /* 0x000fec0003800000 */
.L_x_47:
[----:B------:R-:W-:-:S04]  /*41e0*/  IADD3 R13, PT, PT, R12, -0xfd, RZ ;  /* 0xffffff030c0d7810 */ /* 0x000fc80007ffe0ff */
[----:B------:R-:W-:-:S13]  /*41f0*/  ISETP.GT.U32.AND P0, PT, R13, 0x1, PT ;  /* 0x000000010d00780c */ /* 0x000fda0003f04070 */
[----:B------:R-:W-:Y:S05]  /*4200*/  @P0 BRA `(.L_x_49) ;  /* 0x0000000000780947 */ /* 0x000fea0003800000 */
[----:B------:R-:W-:Y:S01]  /*4210*/  LOP3.LUT R15, R19, 0x7fffff, RZ, 0xc0, !PT ;  /* 0x007fffff130f7812 */ /* 0x000fe200078ec0ff */
[----:B------:R-:W-:-:S03]  /*4220*/  IMAD.MOV.U32 R24, RZ, RZ, 0x3 ;  /* 0x00000003ff187424 */ /* 0x000fc600078e00ff */
[----:B------:R-:W-:Y:S02]  /*4230*/  LOP3.LUT R15, R15, 0x3f800000, RZ, 0xfc, !PT ;  /* 0x3f8000000f0f7812 */ /* 0x000fe400078efcff */
[----:B------:R-:W-:Y:S02]  /*4240*/  SHF.L.U32 R23, R24, R13, RZ ;  /* 0x0000000d18177219 */ /* 0x000fe400000006ff */
[----:B------:R-:W0:Y:S02]  /*4250*/  MUFU.RCP R16, R15 ;  /* 0x0000000f00107308 */ /* 0x000e240000001000 */
[----:B0-----:R-:W-:-:S04]  /*4260*/  FFMA R17, R15, R16, -1 ;  /* 0xbf8000000f117423 */ /* 0x001fc80000000010 */
[----:B------:R-:W-:-:S04]  /*4270*/  FADD.FTZ R17, -R17, -RZ ;  /* 0x800000ff11117221 */ /* 0x000fc80000010100 */
[CCC-:B------:R-:W-:Y:S01]  /*4280*/  FFMA.RM R22, R16.reuse, R17.reuse, R16.reuse ;  /* 0x0000001110167223 */ /* 0x1c0fe20000004010 */
[----:B------:R-:W-:-:S04]  /*4290*/  FFMA.RP R17, R16, R17, R16 ;  /* 0x0000001110117223 */ /* 0x000fc80000008010 */
[C---:B------:R-:W-:Y:S02]  /*42a0*/  LOP3.LUT R16, R22.reuse, 0x7fffff, RZ, 0xc0, !PT ;  /* 0x007fffff16107812 */ /* 0x040fe400078ec0ff */
[----:B------:R-:W-:Y:S02]  /*42b0*/  FSETP.NEU.FTZ.AND P0, PT, R22, R17, PT ;  /* 0x000000111600720b */ /* 0x000fe40003f1d000 */
[----:B------:R-:W-:Y:S02]  /*42c0*/  LOP3.LUT R16, R16, 0x800000, RZ, 0xfc, !PT ;  /* 0x0080000010107812 */ /* 0x000fe400078efcff */
[----:B------:R-:W-:Y:S02]  /*42d0*/  SEL R17, RZ, 0xffffffff, !P0 ;  /* 0xffffffffff117807 */ /* 0x000fe40004000000 */
[----:B------:R-:W-:Y:S02]  /*42e0*/  LOP3.LUT R22, R23, R16, RZ, 0xc0, !PT ;  /* 0x0000001017167212 */ /* 0x000fe400078ec0ff */
[----:B------:R-:W-:-:S02]  /*42f0*/  IADD3 R17, PT, PT, -R17, RZ, RZ ;  /* 0x000000ff11117210 */ /* 0x000fc40007ffe1ff */
[-C--:B------:R-:W-:Y:S02]  /*4300*/  SHF.R.U32.HI R22, RZ, R13.reuse, R22 ;  /* 0x0000000dff167219 */ /* 0x080fe40000011616 */
[----:B------:R-:W-:Y:S02]  /*4310*/  LOP3.LUT P1, RZ, R17, R13, R16, 0xf8, !PT ;  /* 0x0000000d11ff7212 */ /* 0x000fe4000782f810 */
[C---:B------:R-:W-:Y:S02]  /*4320*/  LOP3.LUT P0, RZ, R22.reuse, 0x1, RZ, 0xc0, !PT ;  /* 0x0000000116ff7812 */ /* 0x040fe4000780c0ff */
[----:B------:R-:W-:-:S04]  /*4330*/  LOP3.LUT P2, RZ, R22, 0x2, RZ, 0xc0, !PT ;  /* 0x0000000216ff7812 */ /* 0x000fc8000784c0ff */
[----:B------:R-:W-:Y:S02]  /*4340*/  PLOP3.LUT P0, PT, P0, P1, P2, 0xe0, 0x0 ;  /* 0x000000000000781c */ /* 0x000fe40000703c20 */
[----:B------:R-:W-:Y:S02]  /*4350*/  LOP3.LUT P1, RZ, R19, 0x7fffff, RZ, 0xc0, !PT ;  /* 0x007fffff13ff7812 */ /* 0x000fe4000782c0ff */
[----:B------:R-:W-:-:S04]  /*4360*/  SEL R13, RZ, 0x1, !P0 ;  /* 0x00000001ff0d7807 */ /* 0x000fc80004000000 */
[----:B------:R-:W-:-:S04]  /*4370*/  IADD3 R13, PT, PT, -R13, RZ, RZ ;  /* 0x000000ff0d0d7210 */ /* 0x000fc80007ffe1ff */
[----:B------:R-:W-:Y:S01]  /*4380*/  ISETP.GE.AND P0, PT, R13, RZ, PT ;  /* 0x000000ff0d00720c */ /* 0x000fe20003f06270 */
[----:B------:R-:W-:-:S05]  /*4390*/  VIADD R13, R12, 0xffffff04 ;  /* 0xffffff040c0d7836 */ /* 0x000fca0000000000 */
[----:B------:R-:W-:-:S07]  /*43a0*/  SHF.R.U32.HI R16, RZ, R13, R16 ;  /* 0x0000000dff107219 */ /* 0x000fce0000011610 */
[----:B------:R-:W-:-:S04]  /*43b0*/  @!P0 IADD3 R16, PT, PT, R16, 0x1, RZ ;  /* 0x0000000110108810 */ /* 0x000fc80007ffe0ff */
[----:B------:R-:W-:-:S04]  /*43c0*/  @!P1 SHF.L.U32 R16, R16, 0x1, RZ ;  /* 0x0000000110109819 */ /* 0x000fc800000006ff */
[----:B------:R-:W-:Y:S01]  /*43d0*/  LOP3.LUT R13, R16, 0x80000000, R19, 0xf8, !PT ;  /* 0x80000000100d7812 */ /* 0x000fe200078ef813 */
[----:B------:R-:W-:Y:S06]  /*43e0*/  BRA `(.L_x_48) ;  /* 0x0000000000047947 */ /* 0x000fec0003800000 */
.L_x_49:
[----:B------:R0:W1:Y:S02]  /*43f0*/  MUFU.RCP R13, R19 ;  /* 0x00000013000d7308 */ /* 0x0000640000001000 */
.L_x_48:
[----:B------:R-:W-:Y:S05]  /*4400*/  BSYNC.RECONVERGENT B1 ;  /* 0x0000000000017941 */ /* 0x000fea0003800200 */
.L_x_46:
[----:B-1----:R-:W-:Y:S02]  /*4410*/  IMAD.MOV.U32 R22, RZ, RZ, R13 ;  /* 0x000000ffff167224 */ /* 0x002fe400078e000d */
[----:B------:R-:W-:Y:S01]  /*4420*/  HFMA2 R13, -RZ, RZ, 0, 0 ;  /* 0x00000000ff0d7431 */ /* 0x000fe200000001ff */
[----:B------:R-:W-:-:S04]  /*4430*/  MOV R12, R14 ;  /* 0x0000000e000c7202 */ /* 0x000fc80000000f00 */
[----:B0-----:R-:W-:Y:S05]  /*4440*/  RET.REL.NODEC R12 `(_Z16attention_kernelPKfS0_S0_iiiiiifPfS1_S1_) ;  /* 0xffffffb80cec7950 */ /* 0x001fea0003c3ffff */
.L_x_50:
[----:B------:R-:W-:-:S00]  /*4450*/  BRA `(.L_x_50) ;  /* 0xfffffffc00fc7947 */ /* 0x000fc0000383ffff */
[----:B------:R-:W-:-:S00]  /*4460*/  NOP ;  /* 0x0000000000007918 */ /* 0x000fc00000000000 */
        /* <DEDUP_REMOVED lines=9> */
.L_x_51:


//--------------------- .nv.shared._Z16attention_kernelPKfS0_S0_iiiiiifPfS1_S1_ --------------------------
	.section	.nv.shared._Z16attention_kernelPKfS0_S0_iiiiiifPfS1_S1_,"aw",@nobits
	.sectionflags	@""
	.align	16
	.zero		1024


//--------------------- .nv.shared.reserved.0     --------------------------
	.section	.nv.shared.reserved.0,"aw",@nobits
	.weak		__nv_reservedSMEM_offset_0_alias
	.size		__nv_reservedSMEM_offset_0_alias, 0, 64
	.other		__nv_reservedSMEM_offset_0_alias,@"STO_CUDA_RESERVED_SHARED STV_DEFAULT"
__nv_reservedSMEM_offset_0_alias:
	.zero		0
	.zero		64


//--------------------- .nv.constant0._Z16attention_kernelPKfS0_S0_iiiiiifPfS1_S1_ --------------------------
	.section	.nv.constant0._Z16attention_kernelPKfS0_S0_iiiiiifPfS1_S1_,"a",@progbits
	.sectionflags	@""
	.align	4
.nv.constant0._Z16attention_kernelPKfS0_S0_iiiiiifPfS1_S1_:
	.zero		976


//--------------------- SYMBOLS --------------------------

	.type		.nv.reservedSmem.offset0,@object
	.size		.nv.reservedSmem.offset0,0x4
	.type		.nv.reservedSmem.cap,@object
	.size		.nv.reservedSmem.cap,0x4
